	.target	sm_100a

	.elftype	@"ET_EXEC"


//--------------------- .note.nv.tkinfo           --------------------------
	.section	.note.nv.tkinfo,"",@"SHT_NOTE"
	.sectionflags	@"SHF_NOTE_NV_TKINFO"
	.tkinfo
        /*0018*/ 	.word	0x00000002
        /*0030*/ 	.string	""
        /*0030*/ 	.string	"ptxas"
        /*0030*/ 	.string	"Cuda compilation tools, release 13.0, V13.0.88"
        /*0030*/ 	.string	"Build cuda_13.0.r13.0/compiler.36424714_0"
        /*0030*/ 	.string	"-arch sm_100a -m 64 "



//--------------------- .note.nv.cuinfo           --------------------------
	.section	.note.nv.cuinfo,"",@"SHT_NOTE"
	.sectionflags	@"SHF_NOTE_NV_CUINFO"
        /*0018*/ 	.short	0x0002
        /*001a*/ 	.short	0x0064
        /*001c*/ 	.short	0x0082
	.zero		2


//--------------------- .nv.info                  --------------------------
	.section	.nv.info,"",@"SHT_CUDA_INFO"
	.align	4


	//----- nvinfo : EIATTR_REGCOUNT
	.align		4
        /*0000*/ 	.byte	0x04, 0x2f
        /*0002*/ 	.short	(.L_19 - .L_18)
	.align		4
.L_18:
        /*0004*/ 	.word	index@(_ZN7cutlass13device_kernelINS_4gemm6kernel13GemmUniversalIN4cute5tupleIJiiiiEEENS1_10collective13CollectiveMmaINS1_35MainloopSm100TmaUmmaWarpSpecializedILi6ELi2ELi4ENS5_IJNS4_1CILi1EEESB_SB_EEEEENS5_IJNSA_ILi128EEESE_SE_EEENS_12float_e5m2_tENS5_IJlSB_lEEESG_SH_NS4_8TiledMMAINS4_8MMA_AtomIJNS4_10MMA_TraitsINS4_19SM100_MMA_F8F6F4_SSEJSG_SG_fSE_SE_NS4_17integral_constantINS4_4UMMA5MajorELSO_0EEESP_NSM_INSN_7ScaleInELSQ_0EEESR_EEEEEENS4_6LayoutISC_NS5_IJNSA_ILi0EEESV_SV_EEEEENS5_IJNS4_10UnderscoreESY_SY_EEEEENS4_13SM90_TMA_LOADENS4_14ComposedLayoutINS4_7SwizzleILi3ELi4ELi3EEENS4_18smem_ptr_flag_bitsILi8EEENSU_INS5_IJNSA_ILi8EEESE_EEENS5_IJSE_SB_EEEEEEEvNS4_8identityES11_S1B_vS1C_EENS_8epilogue10collective18CollectiveEpilogueINS1E_23Sm100TmaWarpSpecializedILi2ELi2ELi64ELb0ELb0EEEJSF_NS5_IJNSU_ISE_SB_EENSU_INSA_ILi64EEESB_EEEEESG_SH_SG_SH_NS1E_6fusion15FusionCallbacksIS1I_NS1N_17LinearCombinationISG_fSG_fLNS_15FloatRoundStyleE2EEESF_S1M_JEEENS4_5SM1004TMEM4LOAD26SM100_TMEM_LOAD_32dp32b64xES11_NS12_INS13_ILi2ELi4ELi3EEES16_NSU_INS5_IJS17_S1K_EEENS5_IJS1K_SB_EEEEEEENS4_39AutoVectorizingCopyWithAssumedAlignmentILi128EEENS4_14SM90_TMA_STOREES21_S23_S23_EEEvvEEEEvNT_6ParamsE)
        /*0008*/ 	.word	0x000000e0


	//----- nvinfo : EIATTR_FRAME_SIZE
	.align		4
.L_19:
        /*000c*/ 	.byte	0x04, 0x11
        /*000e*/ 	.short	(.L_21 - .L_20)
	.align		4
.L_20:
        /*0010*/ 	.word	index@($__internal_2_$__cuda_sm10x_tcgen05_guardrail_trap_unallocated_columns_being_dealloced)
        /*0014*/ 	.word	0x00000000


	//----- nvinfo : EIATTR_FRAME_SIZE
	.align		4
.L_21:
        /*0018*/ 	.byte	0x04, 0x11
        /*001a*/ 	.short	(.L_23 - .L_22)
	.align		4
.L_22:
        /*001c*/ 	.word	index@($__internal_1_$__cuda_sm10x_tcgen05_guardrail_trap_phase_invalid_during_alloc)
        /*0020*/ 	.word	0x00000000


	//----- nvinfo : EIATTR_FRAME_SIZE
	.align		4
.L_23:
        /*0024*/ 	.byte	0x04, 0x11
        /*0026*/ 	.short	(.L_25 - .L_24)
	.align		4
.L_24:
        /*0028*/ 	.word	index@($__internal_0_$__cuda_sm10x_tcgen05_guardrail_trap_col_being_dealloced_not_returned_by_alloc)
        /*002c*/ 	.word	0x00000000


	//----- nvinfo : EIATTR_FRAME_SIZE
	.align		4
.L_25:
        /*0030*/ 	.byte	0x04, 0x11
        /*0032*/ 	.short	(.L_27 - .L_26)
	.align		4
.L_26:
        /*0034*/ 	.word	index@(_ZN7cutlass13device_kernelINS_4gemm6kernel13GemmUniversalIN4cute5tupleIJiiiiEEENS1_10collective13CollectiveMmaINS1_35MainloopSm100TmaUmmaWarpSpecializedILi6ELi2ELi4ENS5_IJNS4_1CILi1EEESB_SB_EEEEENS5_IJNSA_ILi128EEESE_SE_EEENS_12float_e5m2_tENS5_IJlSB_lEEESG_SH_NS4_8TiledMMAINS4_8MMA_AtomIJNS4_10MMA_TraitsINS4_19SM100_MMA_F8F6F4_SSEJSG_SG_fSE_SE_NS4_17integral_constantINS4_4UMMA5MajorELSO_0EEESP_NSM_INSN_7ScaleInELSQ_0EEESR_EEEEEENS4_6LayoutISC_NS5_IJNSA_ILi0EEESV_SV_EEEEENS5_IJNS4_10UnderscoreESY_SY_EEEEENS4_13SM90_TMA_LOADENS4_14ComposedLayoutINS4_7SwizzleILi3ELi4ELi3EEENS4_18smem_ptr_flag_bitsILi8EEENSU_INS5_IJNSA_ILi8EEESE_EEENS5_IJSE_SB_EEEEEEEvNS4_8identityES11_S1B_vS1C_EENS_8epilogue10collective18CollectiveEpilogueINS1E_23Sm100TmaWarpSpecializedILi2ELi2ELi64ELb0ELb0EEEJSF_NS5_IJNSU_ISE_SB_EENSU_INSA_ILi64EEESB_EEEEESG_SH_SG_SH_NS1E_6fusion15FusionCallbacksIS1I_NS1N_17LinearCombinationISG_fSG_fLNS_15FloatRoundStyleE2EEESF_S1M_JEEENS4_5SM1004TMEM4LOAD26SM100_TMEM_LOAD_32dp32b64xES11_NS12_INS13_ILi2ELi4ELi3EEES16_NSU_INS5_IJS17_S1K_EEENS5_IJS1K_SB_EEEEEEENS4_39AutoVectorizingCopyWithAssumedAlignmentILi128EEENS4_14SM90_TMA_STOREES21_S23_S23_EEEvvEEEEvNT_6ParamsE)
        /*0038*/ 	.word	0x00000000


	//----- nvinfo : EIATTR_MIN_STACK_SIZE
	.align		4
.L_27:
        /*003c*/ 	.byte	0x04, 0x12
        /*003e*/ 	.short	(.L_29 - .L_28)
	.align		4
.L_28:
        /*0040*/ 	.word	index@(_ZN7cutlass13device_kernelINS_4gemm6kernel13GemmUniversalIN4cute5tupleIJiiiiEEENS1_10collective13CollectiveMmaINS1_35MainloopSm100TmaUmmaWarpSpecializedILi6ELi2ELi4ENS5_IJNS4_1CILi1EEESB_SB_EEEEENS5_IJNSA_ILi128EEESE_SE_EEENS_12float_e5m2_tENS5_IJlSB_lEEESG_SH_NS4_8TiledMMAINS4_8MMA_AtomIJNS4_10MMA_TraitsINS4_19SM100_MMA_F8F6F4_SSEJSG_SG_fSE_SE_NS4_17integral_constantINS4_4UMMA5MajorELSO_0EEESP_NSM_INSN_7ScaleInELSQ_0EEESR_EEEEEENS4_6LayoutISC_NS5_IJNSA_ILi0EEESV_SV_EEEEENS5_IJNS4_10UnderscoreESY_SY_EEEEENS4_13SM90_TMA_LOADENS4_14ComposedLayoutINS4_7SwizzleILi3ELi4ELi3EEENS4_18smem_ptr_flag_bitsILi8EEENSU_INS5_IJNSA_ILi8EEESE_EEENS5_IJSE_SB_EEEEEEEvNS4_8identityES11_S1B_vS1C_EENS_8epilogue10collective18CollectiveEpilogueINS1E_23Sm100TmaWarpSpecializedILi2ELi2ELi64ELb0ELb0EEEJSF_NS5_IJNSU_ISE_SB_EENSU_INSA_ILi64EEESB_EEEEESG_SH_SG_SH_NS1E_6fusion15FusionCallbacksIS1I_NS1N_17LinearCombinationISG_fSG_fLNS_15FloatRoundStyleE2EEESF_S1M_JEEENS4_5SM1004TMEM4LOAD26SM100_TMEM_LOAD_32dp32b64xES11_NS12_INS13_ILi2ELi4ELi3EEES16_NSU_INS5_IJS17_S1K_EEENS5_IJS1K_SB_EEEEEEENS4_39AutoVectorizingCopyWithAssumedAlignmentILi128EEENS4_14SM90_TMA_STOREES21_S23_S23_EEEvvEEEEvNT_6ParamsE)
        /*0044*/ 	.word	0x00000000
.L_29:


//--------------------- .nv.compat                --------------------------
	.section	.nv.compat,"",@"SHT_CUDA_COMPAT_INFO"
	.align	4
        /*0000*/ 	.byte	0x02, 0x09, 0x01, 0x00, 0x02, 0x02, 0x02, 0x00, 0x02, 0x05, 0x05, 0x00, 0x03, 0x07, 0x01, 0x01
        /*0010*/ 	.byte	0x02, 0x03, 0x01, 0x00, 0x02, 0x06, 0x01, 0x00, 0x04, 0x0b, 0x08, 0x00, 0x09, 0x00, 0x00, 0x00
        /*0020*/ 	.byte	0x00, 0x00, 0x00, 0x00


//--------------------- .nv.info._ZN7cutlass13device_kernelINS_4gemm6kernel13GemmUniversalIN4cute5tupleIJiiiiEEENS1_10collective13CollectiveMmaINS1_35MainloopSm100TmaUmmaWarpSpecializedILi6ELi2ELi4ENS5_IJNS4_1CILi1EEESB_SB_EEEEENS5_IJNSA_ILi128EEESE_SE_EEENS_12float_e5m2_tENS5_IJlSB_lEEESG_SH_NS4_8TiledMMAINS4_8MMA_AtomIJNS4_10MMA_TraitsINS4_19SM100_MMA_F8F6F4_SSEJSG_SG_fSE_SE_NS4_17integral_constantINS4_4UMMA5MajorELSO_0EEESP_NSM_INSN_7ScaleInELSQ_0EEESR_EEEEEENS4_6LayoutISC_NS5_IJNSA_ILi0EEESV_SV_EEEEENS5_IJNS4_10UnderscoreESY_SY_EEEEENS4_13SM90_TMA_LOADENS4_14ComposedLayoutINS4_7SwizzleILi3ELi4ELi3EEENS4_18smem_ptr_flag_bitsILi8EEENSU_INS5_IJNSA_ILi8EEESE_EEENS5_IJSE_SB_EEEEEEEvNS4_8identityES11_S1B_vS1C_EENS_8epilogue10collective18CollectiveEpilogueINS1E_23Sm100TmaWarpSpecializedILi2ELi2ELi64ELb0ELb0EEEJSF_NS5_IJNSU_ISE_SB_EENSU_INSA_ILi64EEESB_EEEEESG_SH_SG_SH_NS1E_6fusion15FusionCallbacksIS1I_NS1N_17LinearCombinationISG_fSG_fLNS_15FloatRoundStyleE2EEESF_S1M_JEEENS4_5SM1004TMEM4LOAD26SM100_TMEM_LOAD_32dp32b64xES11_NS12_INS13_ILi2ELi4ELi3EEES16_NSU_INS5_IJS17_S1K_EEENS5_IJS1K_SB_EEEEEEENS4_39AutoVectorizingCopyWithAssumedAlignmentILi128EEENS4_14SM90_TMA_STOREES21_S23_S23_EEEvvEEEEvNT_6ParamsE --------------------------
	.section	.nv.info._ZN7cutlass13device_kernelINS_4gemm6kernel13GemmUniversalIN4cute5tupleIJiiiiEEENS1_10collective13CollectiveMmaINS1_35MainloopSm100TmaUmmaWarpSpecializedILi6ELi2ELi4ENS5_IJNS4_1CILi1EEESB_SB_EEEEENS5_IJNSA_ILi128EEESE_SE_EEENS_12float_e5m2_tENS5_IJlSB_lEEESG_SH_NS4_8TiledMMAINS4_8MMA_AtomIJNS4_10MMA_TraitsINS4_19SM100_MMA_F8F6F4_SSEJSG_SG_fSE_SE_NS4_17integral_constantINS4_4UMMA5MajorELSO_0EEESP_NSM_INSN_7ScaleInELSQ_0EEESR_EEEEEENS4_6LayoutISC_NS5_IJNSA_ILi0EEESV_SV_EEEEENS5_IJNS4_10UnderscoreESY_SY_EEEEENS4_13SM90_TMA_LOADENS4_14ComposedLayoutINS4_7SwizzleILi3ELi4ELi3EEENS4_18smem_ptr_flag_bitsILi8EEENSU_INS5_IJNSA_ILi8EEESE_EEENS5_IJSE_SB_EEEEEEEvNS4_8identityES11_S1B_vS1C_EENS_8epilogue10collective18CollectiveEpilogueINS1E_23Sm100TmaWarpSpecializedILi2ELi2ELi64ELb0ELb0EEEJSF_NS5_IJNSU_ISE_SB_EENSU_INSA_ILi64EEESB_EEEEESG_SH_SG_SH_NS1E_6fusion15FusionCallbacksIS1I_NS1N_17LinearCombinationISG_fSG_fLNS_15FloatRoundStyleE2EEESF_S1M_JEEENS4_5SM1004TMEM4LOAD26SM100_TMEM_LOAD_32dp32b64xES11_NS12_INS13_ILi2ELi4ELi3EEES16_NSU_INS5_IJS17_S1K_EEENS5_IJS1K_SB_EEEEEEENS4_39AutoVectorizingCopyWithAssumedAlignmentILi128EEENS4_14SM90_TMA_STOREES21_S23_S23_EEEvvEEEEvNT_6ParamsE,"",@"SHT_CUDA_INFO"
	.sectionflags	@""
	.align	4


	//----- nvinfo : EIATTR_CUDA_API_VERSION
	.align		4
        /*0000*/ 	.byte	0x04, 0x37
        /*0002*/ 	.short	(.L_31 - .L_30)
.L_30:
        /*0004*/ 	.word	0x00000082


	//----- nvinfo : EIATTR_KPARAM_INFO
	.align		4
.L_31:
        /*0008*/ 	.byte	0x04, 0x17
        /*000a*/ 	.short	(.L_33 - .L_32)
.L_32:
        /*000c*/ 	.word	0x00000000
        /*0010*/ 	.short	0x0000
        /*0012*/ 	.short	0x0000
        /*0014*/ 	.byte	0x00, 0xf0, 0x01, 0x20


	//----- nvinfo : EIATTR_AT_ENTRY_FRAGMENTS
	.align		4
.L_33:
        /*0018*/ 	.byte	0x04, 0x4f
        /*001a*/ 	.short	(.L_35 - .L_34)


	//   ....[0]....
.L_34:
        /*001c*/ 	.word	0x00000006


	//----- nvinfo : EIATTR_RESERVED_SMEM_USED
	.align		4
.L_35:
        /*0020*/ 	.byte	0x01, 0x41
	.zero		2


	//----- nvinfo : EIATTR_SPARSE_MMA_MASK
	.align		4
        /*0024*/ 	.byte	0x03, 0x50
        /*0026*/ 	.short	0x0000


	//----- nvinfo : EIATTR_TCGEN05_1CTA_USED
	.align		4
        /*0028*/ 	.byte	0x01, 0x51
	.zero		2


	//----- nvinfo : EIATTR_MAXREG_COUNT
	.align		4
        /*002c*/ 	.byte	0x03, 0x1b
        /*002e*/ 	.short	0x00ff


	//----- nvinfo : EIATTR_NUM_BARRIERS
	.align		4
        /*0030*/ 	.byte	0x02, 0x4c
        /*0032*/ 	.byte	0x07
	.zero		1


	//----- nvinfo : EIATTR_EXTERNS
	.align		4
        /*0034*/ 	.byte	0x04, 0x0f
        /*0036*/ 	.short	(.L_37 - .L_36)


	//   ....[0]....
	.align		4
.L_36:
        /*0038*/ 	.word	index@(__assertfail)


	//----- nvinfo : EIATTR_MERCURY_ISA_VERSION
	.align		4
.L_37:
        /*003c*/ 	.byte	0x03, 0x5f
        /*003e*/ 	.short	0x0101


	//----- nvinfo : EIATTR_INT_WARP_WIDE_INSTR_OFFSETS
	.align		4
        /*0040*/ 	.byte	0x04, 0x31
        /*0042*/ 	.short	(.L_39 - .L_38)


	//   ....[0]....
.L_38:
        /*0044*/ 	.word	0x00001dc0


	//   ....[1]....
        /*0048*/ 	.word	0x00003930


	//   ....[2]....
        /*004c*/ 	.word	0x00003950


	//   ....[3]....
        /*0050*/ 	.word	0x00003980


	//   ....[4]....
        /*0054*/ 	.word	0x000042b0


	//   ....[5]....
        /*0058*/ 	.word	0x00004320


	//   ....[6]....
        /*005c*/ 	.word	0x00004500


	//   ....[7]....
        /*0060*/ 	.word	0x00004660


	//----- nvinfo : EIATTR_COOP_GROUP_MASK_REGIDS
	.align		4
.L_39:
        /*0064*/ 	.byte	0x04, 0x29
        /*0066*/ 	.short	(.L_41 - .L_40)


	//   ....[0]....
.L_40:
        /*0068*/ 	.word	0xffffffff


	//   ....[1]....
        /*006c*/ 	.word	0xffffffff


	//   ....[2]....
        /*0070*/ 	.word	0xffffffff


	//   ....[3]....
        /*0074*/ 	.word	0xffffffff


	//   ....[4]....
        /*0078*/ 	.word	0xffffffff


	//   ....[5]....
        /*007c*/ 	.word	0xffffffff


	//   ....[6]....
        /*0080*/ 	.word	0xffffffff


	//   ....[7]....
        /*0084*/ 	.word	0xffffffff


	//   ....[8]....
        /*0088*/ 	.word	0xffffffff


	//   ....[9]....
        /*008c*/ 	.word	0xffffffff


	//   ....[10]....
        /*0090*/ 	.word	0xffffffff


	//   ....[11]....
        /*0094*/ 	.word	0xffffffff


	//   ....[12]....
        /*0098*/ 	.word	0xffffffff


	//----- nvinfo : EIATTR_COOP_GROUP_INSTR_OFFSETS
	.align		4
.L_41:
        /*009c*/ 	.byte	0x04, 0x28
        /*009e*/ 	.short	(.L_43 - .L_42)


	//   ....[0]....
.L_42:
        /*00a0*/ 	.word	0x00000090


	//   ....[1]....
        /*00a4*/ 	.word	0x000004d0


	//   ....[2]....
        /*00a8*/ 	.word	0x00000680


	//   ....[3]....
        /*00ac*/ 	.word	0x000007e0


	//   ....[4]....
        /*00b0*/ 	.word	0x000008e0


	//   ....[5]....
        /*00b4*/ 	.word	0x00000a50


	//   ....[6]....
        /*00b8*/ 	.word	0x00000bf0


	//   ....[7]....
        /*00bc*/ 	.word	0x00001ca0


	//   ....[8]....
        /*00c0*/ 	.word	0x00002ba0


	//   ....[9]....
        /*00c4*/ 	.word	0x00002db0


	//   ....[10]....
        /*00c8*/ 	.word	0x00002de0


	//   ....[11]....
        /*00cc*/ 	.word	0x00003810


	//   ....[12]....
        /*00d0*/ 	.word	0x00003a40


	//----- nvinfo : EIATTR_VRC_CTA_INIT_COUNT
	.align		4
.L_43:
        /*00d4*/ 	.byte	0x02, 0x4a
        /*00d6*/ 	.byte	0x80
	.zero		1


	//----- nvinfo : EIATTR_SYSCALL_OFFSETS
	.align		4
        /*00d8*/ 	.byte	0x04, 0x46
        /*00da*/ 	.short	(.L_45 - .L_44)


	//   ....[0]....
.L_44:
        /*00dc*/ 	.word	0x00005090


	//   ....[1]....
        /*00e0*/ 	.word	0x000051d0


	//   ....[2]....
        /*00e4*/ 	.word	0x00005a30


	//   ....[3]....
        /*00e8*/ 	.word	0x00007040


	//----- nvinfo : EIATTR_MBARRIER_INSTR_OFFSETS
	.align		4
.L_45:
        /*00ec*/ 	.byte	0x04, 0x39
        /*00ee*/ 	.short	(.L_47 - .L_46)


	//   ....[0]....
.L_46:
        /*00f0*/ 	.word	0x000005b0
        /*00f4*/ 	.word	0x000000ff
        /*00f8*/ 	.word	0x00000000
        /*00fc*/ 	.short	0x0100
        /*00fe*/ 	.byte	0x05
	.zero		1


	//   ....[1]....
        /*0100*/ 	.word	0x000005c0
        /*0104*/ 	.word	0x000000ff
        /*0108*/ 	.word	0x00000030
        /*010c*/ 	.short	0x0100
        /*010e*/ 	.byte	0x05
	.zero		1


	//   ....[2]....
        /*0110*/ 	.word	0x000005d0
        /*0114*/ 	.word	0x000000ff
        /*0118*/ 	.word	0x00000008
        /*011c*/ 	.short	0x0100
        /*011e*/ 	.byte	0x05
	.zero		1


	//   ....[3]....
        /*0120*/ 	.word	0x000005e0
        /*0124*/ 	.word	0x000000ff
        /*0128*/ 	.word	0x00000038
        /*012c*/ 	.short	0x0100
        /*012e*/ 	.byte	0x05
	.zero		1


	//   ....[4]....
        /*0130*/ 	.word	0x000005f0
        /*0134*/ 	.word	0x000000ff
        /*0138*/ 	.word	0x00000010
        /*013c*/ 	.short	0x0100
        /*013e*/ 	.byte	0x05
	.zero		1


	//   ....[5]....
        /*0140*/ 	.word	0x00000600
        /*0144*/ 	.word	0x000000ff
        /*0148*/ 	.word	0x00000040
        /*014c*/ 	.short	0x0100
        /*014e*/ 	.byte	0x05
	.zero		1


	//   ....[6]....
        /*0150*/ 	.word	0x00000610
        /*0154*/ 	.word	0x000000ff
        /*0158*/ 	.word	0x00000018
        /*015c*/ 	.short	0x0100
        /*015e*/ 	.byte	0x05
	.zero		1


	//   ....[7]....
        /*0160*/ 	.word	0x00000620
        /*0164*/ 	.word	0x000000ff
        /*0168*/ 	.word	0x00000048
        /*016c*/ 	.short	0x0100
        /*016e*/ 	.byte	0x05
	.zero		1


	//   ....[8]....
        /*0170*/ 	.word	0x00000630
        /*0174*/ 	.word	0x000000ff
        /*0178*/ 	.word	0x00000020
        /*017c*/ 	.short	0x0100
        /*017e*/ 	.byte	0x05
	.zero		1


	//   ....[9]....
        /*0180*/ 	.word	0x00000640
        /*0184*/ 	.word	0x000000ff
        /*0188*/ 	.word	0x00000050
        /*018c*/ 	.short	0x0100
        /*018e*/ 	.byte	0x05
	.zero		1


	//   ....[10]....
        /*0190*/ 	.word	0x00000650
        /*0194*/ 	.word	0x000000ff
        /*0198*/ 	.word	0x00000028
        /*019c*/ 	.short	0x0100
        /*019e*/ 	.byte	0x05
	.zero		1


	//   ....[11]....
        /*01a0*/ 	.word	0x00000660
        /*01a4*/ 	.word	0x000000ff
        /*01a8*/ 	.word	0x00000058
        /*01ac*/ 	.short	0x0100
        /*01ae*/ 	.byte	0x05
	.zero		1


	//   ....[12]....
        /*01b0*/ 	.word	0x00000790
        /*01b4*/ 	.word	0x000000ff
        /*01b8*/ 	.word	0x00000060
        /*01bc*/ 	.short	0x0100
        /*01be*/ 	.byte	0x07
	.zero		1


	//   ....[13]....
        /*01c0*/ 	.word	0x000007a0
        /*01c4*/ 	.word	0x000000ff
        /*01c8*/ 	.word	0x00000070
        /*01cc*/ 	.short	0x0100
        /*01ce*/ 	.byte	0x07
	.zero		1


	//   ....[14]....
        /*01d0*/ 	.word	0x000007b0
        /*01d4*/ 	.word	0x000000ff
        /*01d8*/ 	.word	0x00000068
        /*01dc*/ 	.short	0x0100
        /*01de*/ 	.byte	0x07
	.zero		1


	//   ....[15]....
        /*01e0*/ 	.word	0x000007c0
        /*01e4*/ 	.word	0x000000ff
        /*01e8*/ 	.word	0x00000078
        /*01ec*/ 	.short	0x0100
        /*01ee*/ 	.byte	0x07
	.zero		1


	//   ....[16]....
        /*01f0*/ 	.word	0x000008b0
        /*01f4*/ 	.word	0x000000ff
        /*01f8*/ 	.word	0x00000080
        /*01fc*/ 	.short	0x0100
        /*01fe*/ 	.byte	0x05
	.zero		1


	//   ....[17]....
        /*0200*/ 	.word	0x000008c0
        /*0204*/ 	.word	0x000000ff
        /*0208*/ 	.word	0x00000088
        /*020c*/ 	.short	0x0100
        /*020e*/ 	.byte	0x05
	.zero		1


	//   ....[18]....
        /*0210*/ 	.word	0x00000a00
        /*0214*/ 	.word	0x000000ff
        /*0218*/ 	.word	0x00000090
        /*021c*/ 	.short	0x0100
        /*021e*/ 	.byte	0x05
	.zero		1


	//   ....[19]....
        /*0220*/ 	.word	0x00000a10
        /*0224*/ 	.word	0x000000ff
        /*0228*/ 	.word	0x000000a0
        /*022c*/ 	.short	0x0100
        /*022e*/ 	.byte	0x05
	.zero		1


	//   ....[20]....
        /*0230*/ 	.word	0x00000a20
        /*0234*/ 	.word	0x000000ff
        /*0238*/ 	.word	0x00000098
        /*023c*/ 	.short	0x0100
        /*023e*/ 	.byte	0x05
	.zero		1


	//   ....[21]....
        /*0240*/ 	.word	0x00000a30
        /*0244*/ 	.word	0x000000ff
        /*0248*/ 	.word	0x000000a8
        /*024c*/ 	.short	0x0100
        /*024e*/ 	.byte	0x05
	.zero		1


	//   ....[22]....
        /*0250*/ 	.word	0x00000b60
        /*0254*/ 	.word	0x000000ff
        /*0258*/ 	.word	0x000000b0
        /*025c*/ 	.short	0x0100
        /*025e*/ 	.byte	0x07
	.zero		1


	//   ....[23]....
        /*0260*/ 	.word	0x00000b70
        /*0264*/ 	.word	0x000000ff
        /*0268*/ 	.word	0x000000d0
        /*026c*/ 	.short	0x0100
        /*026e*/ 	.byte	0x07
	.zero		1


	//   ....[24]....
        /*0270*/ 	.word	0x00000b80
        /*0274*/ 	.word	0x000000ff
        /*0278*/ 	.word	0x000000b8
        /*027c*/ 	.short	0x0100
        /*027e*/ 	.byte	0x07
	.zero		1


	//   ....[25]....
        /*0280*/ 	.word	0x00000b90
        /*0284*/ 	.word	0x000000ff
        /*0288*/ 	.word	0x000000d8
        /*028c*/ 	.short	0x0100
        /*028e*/ 	.byte	0x07
	.zero		1


	//   ....[26]....
        /*0290*/ 	.word	0x00000ba0
        /*0294*/ 	.word	0x000000ff
        /*0298*/ 	.word	0x000000c0
        /*029c*/ 	.short	0x0100
        /*029e*/ 	.byte	0x07
	.zero		1


	//   ....[27]....
        /*02a0*/ 	.word	0x00000bb0
        /*02a4*/ 	.word	0x000000ff
        /*02a8*/ 	.word	0x000000e0
        /*02ac*/ 	.short	0x0100
        /*02ae*/ 	.byte	0x07
	.zero		1


	//   ....[28]....
        /*02b0*/ 	.word	0x00000bc0
        /*02b4*/ 	.word	0x000000ff
        /*02b8*/ 	.word	0x000000c8
        /*02bc*/ 	.short	0x0100
        /*02be*/ 	.byte	0x07
	.zero		1


	//   ....[29]....
        /*02c0*/ 	.word	0x00000bd0
        /*02c4*/ 	.word	0x000000ff
        /*02c8*/ 	.word	0x000000e8
        /*02cc*/ 	.short	0x0100
        /*02ce*/ 	.byte	0x07
	.zero		1


	//   ....[30]....
        /*02d0*/ 	.word	0x00000cc0
        /*02d4*/ 	.word	0x000000ff
        /*02d8*/ 	.word	0x000000f0
        /*02dc*/ 	.short	0x0100
        /*02de*/ 	.byte	0x05
	.zero		1


	//   ....[31]....
        /*02e0*/ 	.word	0x00000cd0
        /*02e4*/ 	.word	0x000000ff
        /*02e8*/ 	.word	0x00000100
        /*02ec*/ 	.short	0x0100
        /*02ee*/ 	.byte	0x05
	.zero		1


	//   ....[32]....
        /*02f0*/ 	.word	0x00000ce0
        /*02f4*/ 	.word	0x000000ff
        /*02f8*/ 	.word	0x000000f8
        /*02fc*/ 	.short	0x0100
        /*02fe*/ 	.byte	0x05
	.zero		1


	//   ....[33]....
        /*0300*/ 	.word	0x00000cf0
        /*0304*/ 	.word	0x000000ff
        /*0308*/ 	.word	0x00000108
        /*030c*/ 	.short	0x0100
        /*030e*/ 	.byte	0x05
	.zero		1


	//   ....[34]....
        /*0310*/ 	.word	0x000015c0
        /*0314*/ 	.word	0x00000003
        /*0318*/ 	.word	0x00000100
        /*031c*/ 	.short	0x010a
        /*031e*/ 	.byte	0xff
	.zero		1


	//   ....[35]....
        /*0320*/ 	.word	0x000015f0
        /*0324*/ 	.word	0x00000003
        /*0328*/ 	.word	0x000000f0
        /*032c*/ 	.short	0x0101
        /*032e*/ 	.byte	0xff
	.zero		1


	//   ....[36]....
        /*0330*/ 	.word	0x000016c0
        /*0334*/ 	.word	0x000000ff
        /*0338*/ 	.word	0x00000030
        /*033c*/ 	.short	0x010a
        /*033e*/ 	.byte	0x08
	.zero		1


	//   ....[37]....
        /*0340*/ 	.word	0x00001760
        /*0344*/ 	.word	0x000000ff
        /*0348*/ 	.word	0x00000030
        /*034c*/ 	.short	0x010a
        /*034e*/ 	.byte	0x21
	.zero		1


	//   ....[38]....
        /*0350*/ 	.word	0x000018c0
        /*0354*/ 	.word	0x000000ff
        /*0358*/ 	.word	0x00000030
        /*035c*/ 	.short	0x010a
        /*035e*/ 	.byte	0x08
	.zero		1


	//   ....[39]....
        /*0360*/ 	.word	0x000019b0
        /*0364*/ 	.word	0x000000ff
        /*0368*/ 	.word	0x00000088
        /*036c*/ 	.short	0x0101
        /*036e*/ 	.byte	0x04
	.zero		1


	//   ....[40]....
        /*0370*/ 	.word	0x000019d0
        /*0374*/ 	.word	0x000000ff
        /*0378*/ 	.word	0x00000030
        /*037c*/ 	.short	0x010a
        /*037e*/ 	.byte	0x08
	.zero		1


	//   ....[41]....
        /*0380*/ 	.word	0x00001a50
        /*0384*/ 	.word	0x000000ff
        /*0388*/ 	.word	0x00000030
        /*038c*/ 	.short	0x010a
        /*038e*/ 	.byte	0x11
	.zero		1


	//   ....[42]....
        /*0390*/ 	.word	0x00001bb0
        /*0394*/ 	.word	0x000000ff
        /*0398*/ 	.word	0x00000030
        /*039c*/ 	.short	0x010a
        /*039e*/ 	.byte	0x08
	.zero		1


	//   ....[43]....
        /*03a0*/ 	.word	0x00001cd0
        /*03a4*/ 	.word	0x00000002
        /*03a8*/ 	.word	0x00000090
        /*03ac*/ 	.short	0x010a
        /*03ae*/ 	.byte	0xff
	.zero		1


	//   ....[44]....
        /*03b0*/ 	.word	0x00001d90
        /*03b4*/ 	.word	0x00000002
        /*03b8*/ 	.word	0x00000000
        /*03bc*/ 	.short	0x0101
        /*03be*/ 	.byte	0xff
	.zero		1


	//   ....[45]....
        /*03c0*/ 	.word	0x000022f0
        /*03c4*/ 	.word	0x000000ff
        /*03c8*/ 	.word	0x00000000
        /*03cc*/ 	.short	0x010a
        /*03ce*/ 	.byte	0x05
	.zero		1


	//   ....[46]....
        /*03d0*/ 	.word	0x00002380
        /*03d4*/ 	.word	0x000000ff
        /*03d8*/ 	.word	0x00000000
        /*03dc*/ 	.short	0x010a
        /*03de*/ 	.byte	0x05
	.zero		1


	//   ....[47]....
        /*03e0*/ 	.word	0x00002410
        /*03e4*/ 	.word	0x000000ff
        /*03e8*/ 	.word	0x00000000
        /*03ec*/ 	.short	0x010a
        /*03ee*/ 	.byte	0x05
	.zero		1


	//   ....[48]....
        /*03f0*/ 	.word	0x000024a0
        /*03f4*/ 	.word	0x000000ff
        /*03f8*/ 	.word	0x00000000
        /*03fc*/ 	.short	0x010a
        /*03fe*/ 	.byte	0x05
	.zero		1


	//   ....[49]....
        /*0400*/ 	.word	0x00002530
        /*0404*/ 	.word	0x000000ff
        /*0408*/ 	.word	0x00000000
        /*040c*/ 	.short	0x010a
        /*040e*/ 	.byte	0x05
	.zero		1


	//   ....[50]....
        /*0410*/ 	.word	0x000025d0
        /*0414*/ 	.word	0x00000000
        /*0418*/ 	.word	0x00000000
        /*041c*/ 	.short	0x010a
        /*041e*/ 	.byte	0xff
	.zero		1


	//   ....[51]....
        /*0420*/ 	.word	0x000026f0
        /*0424*/ 	.word	0x00000000
        /*0428*/ 	.word	0x000000f0
        /*042c*/ 	.short	0x010a
        /*042e*/ 	.byte	0xff
	.zero		1


	//   ....[52]....
        /*0430*/ 	.word	0x00002750
        /*0434*/ 	.word	0x00000004
        /*0438*/ 	.word	0x00000000
        /*043c*/ 	.short	0x0101
        /*043e*/ 	.byte	0xff
	.zero		1


	//   ....[53]....
        /*0440*/ 	.word	0x00002770
        /*0444*/ 	.word	0x000000ff
        /*0448*/ 	.word	0x000000a0
        /*044c*/ 	.short	0x010a
        /*044e*/ 	.byte	0x05
	.zero		1


	//   ....[54]....
        /*0450*/ 	.word	0x00002890
        /*0454*/ 	.word	0x00000000
        /*0458*/ 	.word	0x00000090
        /*045c*/ 	.short	0x010a
        /*045e*/ 	.byte	0xff
	.zero		1


	//   ....[55]....
        /*0460*/ 	.word	0x000029a0
        /*0464*/ 	.word	0x00000000
        /*0468*/ 	.word	0x00000000
        /*046c*/ 	.short	0x0101
        /*046e*/ 	.byte	0xff
	.zero		1


	//   ....[56]....
        /*0470*/ 	.word	0x00002a30
        /*0474*/ 	.word	0x000000ff
        /*0478*/ 	.word	0x000000a0
        /*047c*/ 	.short	0x0106
        /*047e*/ 	.byte	0x05
	.zero		1


	//   ....[57]....
        /*0480*/ 	.word	0x00002a50
        /*0484*/ 	.word	0x000000ff
        /*0488*/ 	.word	0x000000a0
        /*048c*/ 	.short	0x010a
        /*048e*/ 	.byte	0x05
	.zero		1


	//   ....[58]....
        /*0490*/ 	.word	0x00002ae0
        /*0494*/ 	.word	0x000000ff
        /*0498*/ 	.word	0x000000a0
        /*049c*/ 	.short	0x0106
        /*049e*/ 	.byte	0x04
	.zero		1


	//   ....[59]....
        /*04a0*/ 	.word	0x00002b20
        /*04a4*/ 	.word	0x00000000
        /*04a8*/ 	.word	0x000000a0
        /*04ac*/ 	.short	0x010a
        /*04ae*/ 	.byte	0xff
	.zero		1


	//   ....[60]....
        /*04b0*/ 	.word	0x00003060
        /*04b4*/ 	.word	0x00000000
        /*04b8*/ 	.word	0x00000090
        /*04bc*/ 	.short	0x010a
        /*04be*/ 	.byte	0xff
	.zero		1


	//   ....[61]....
        /*04c0*/ 	.word	0x00003170
        /*04c4*/ 	.word	0x00000003
        /*04c8*/ 	.word	0x00000000
        /*04cc*/ 	.short	0x0101
        /*04ce*/ 	.byte	0xff
	.zero		1


	//   ....[62]....
        /*04d0*/ 	.word	0x00003180
        /*04d4*/ 	.word	0x000000ff
        /*04d8*/ 	.word	0x00000000
        /*04dc*/ 	.short	0x010a
        /*04de*/ 	.byte	0x06
	.zero		1


	//   ....[63]....
        /*04e0*/ 	.word	0x000031a0
        /*04e4*/ 	.word	0x000000ff
        /*04e8*/ 	.word	0x000000d0
        /*04ec*/ 	.short	0x010a
        /*04ee*/ 	.byte	0x07
	.zero		1


	//   ....[64]....
        /*04f0*/ 	.word	0x00003270
        /*04f4*/ 	.word	0x000000ff
        /*04f8*/ 	.word	0x00000000
        /*04fc*/ 	.short	0x010a
        /*04fe*/ 	.byte	0x06
	.zero		1


	//   ....[65]....
        /*0500*/ 	.word	0x000033a0
        /*0504*/ 	.word	0x000000ff
        /*0508*/ 	.word	0x00000000
        /*050c*/ 	.short	0x010a
        /*050e*/ 	.byte	0x1a
	.zero		1


	//   ....[66]....
        /*0510*/ 	.word	0x00003640
        /*0514*/ 	.word	0x000000ff
        /*0518*/ 	.word	0x00000000
        /*051c*/ 	.short	0x010a
        /*051e*/ 	.byte	0x06
	.zero		1


	//   ....[67]....
        /*0520*/ 	.word	0x000036d0
        /*0524*/ 	.word	0x000000ff
        /*0528*/ 	.word	0x00000000
        /*052c*/ 	.short	0x010a
        /*052e*/ 	.byte	0x06
	.zero		1


	//   ....[68]....
        /*0530*/ 	.word	0x00003760
        /*0534*/ 	.word	0x000000ff
        /*0538*/ 	.word	0x00000000
        /*053c*/ 	.short	0x010a
        /*053e*/ 	.byte	0x06
	.zero		1


	//   ....[69]....
        /*0540*/ 	.word	0x000037f0
        /*0544*/ 	.word	0x000000ff
        /*0548*/ 	.word	0x00000000
        /*054c*/ 	.short	0x010a
        /*054e*/ 	.byte	0x07
	.zero		1


	//   ....[70]....
        /*0550*/ 	.word	0x00003c50
        /*0554*/ 	.word	0x00000000
        /*0558*/ 	.word	0x00000090
        /*055c*/ 	.short	0x010a
        /*055e*/ 	.byte	0xff
	.zero		1


	//   ....[71]....
        /*0560*/ 	.word	0x00003d10
        /*0564*/ 	.word	0x00000000
        /*0568*/ 	.word	0x00000000
        /*056c*/ 	.short	0x0101
        /*056e*/ 	.byte	0xff
	.zero		1


	//   ....[72]....
        /*0570*/ 	.word	0x00004030
        /*0574*/ 	.word	0x000000ff
        /*0578*/ 	.word	0x00000088
        /*057c*/ 	.short	0x010a
        /*057e*/ 	.byte	0x07
	.zero		1


	//   ....[73]....
        /*0580*/ 	.word	0x00004220
        /*0584*/ 	.word	0x000000ff
        /*0588*/ 	.word	0x00000070
        /*058c*/ 	.short	0x010a
        /*058e*/ 	.byte	0x07
	.zero		1


	//   ....[74]....
        /*0590*/ 	.word	0x000043f0
        /*0594*/ 	.word	0x000000ff
        /*0598*/ 	.word	0x00000060
        /*059c*/ 	.short	0x010b
        /*059e*/ 	.byte	0x07
	.zero		1


	//   ....[75]....
        /*05a0*/ 	.word	0x00004460
        /*05a4*/ 	.word	0x000000ff
        /*05a8*/ 	.word	0x00000000
        /*05ac*/ 	.short	0x0101
        /*05ae*/ 	.byte	0x08
	.zero		1


	//   ....[76]....
        /*05b0*/ 	.word	0x00004490
        /*05b4*/ 	.word	0x000000ff
        /*05b8*/ 	.word	0x00000078
        /*05bc*/ 	.short	0x010a
        /*05be*/ 	.byte	0x07
	.zero		1


	//   ....[77]....
        /*05c0*/ 	.word	0x000046a0
        /*05c4*/ 	.word	0x000000ff
        /*05c8*/ 	.word	0x00000068
        /*05cc*/ 	.short	0x010b
        /*05ce*/ 	.byte	0x07
	.zero		1


	//   ....[78]....
        /*05d0*/ 	.word	0x000046c0
        /*05d4*/ 	.word	0x000000ff
        /*05d8*/ 	.word	0x00000000
        /*05dc*/ 	.short	0x0101
        /*05de*/ 	.byte	0x0d
	.zero		1


	//   ....[79]....
        /*05e0*/ 	.word	0x000046f0
        /*05e4*/ 	.word	0x000000ff
        /*05e8*/ 	.word	0x00000070
        /*05ec*/ 	.short	0x010a
        /*05ee*/ 	.byte	0x07
	.zero		1


	//   ....[80]....
        /*05f0*/ 	.word	0x00004730
        /*05f4*/ 	.word	0x00000000
        /*05f8*/ 	.word	0x00000078
        /*05fc*/ 	.short	0x010a
        /*05fe*/ 	.byte	0xff
	.zero		1


	//   ....[81]....
        /*0600*/ 	.word	0x00004a60
        /*0604*/ 	.word	0x00000000
        /*0608*/ 	.word	0x00000090
        /*060c*/ 	.short	0x010a
        /*060e*/ 	.byte	0xff
	.zero		1


	//   ....[82]....
        /*0610*/ 	.word	0x00004b70
        /*0614*/ 	.word	0x00000000
        /*0618*/ 	.word	0x00000000
        /*061c*/ 	.short	0x0101
        /*061e*/ 	.byte	0xff
	.zero		1


	//   ....[83]....
        /*0620*/ 	.word	0x000055d0
        /*0624*/ 	.word	0x00000003
        /*0628*/ 	.word	0x00000060
        /*062c*/ 	.short	0x010a
        /*062e*/ 	.byte	0xff
	.zero		1


	//   ....[84]....
        /*0630*/ 	.word	0x00005610
        /*0634*/ 	.word	0x000000cf
        /*0638*/ 	.word	0x000000b0
        /*063c*/ 	.short	0x010a
        /*063e*/ 	.byte	0xff
	.zero		1


	//   ....[85]....
        /*0640*/ 	.word	0x00005740
        /*0644*/ 	.word	0x00000003
        /*0648*/ 	.word	0x00000060
        /*064c*/ 	.short	0x010a
        /*064e*/ 	.byte	0xff
	.zero		1


	//   ....[86]....
        /*0650*/ 	.word	0x000058a0
        /*0654*/ 	.word	0x00000000
        /*0658*/ 	.word	0x00000000
        /*065c*/ 	.short	0x0101
        /*065e*/ 	.byte	0xff
	.zero		1


	//   ....[87]....
        /*0660*/ 	.word	0x00005900
        /*0664*/ 	.word	0x000000cf
        /*0668*/ 	.word	0x000000b0
        /*066c*/ 	.short	0x010a
        /*066e*/ 	.byte	0xff
	.zero		1


	//   ....[88]....
        /*0670*/ 	.word	0x00006cb0
        /*0674*/ 	.word	0x000000d2
        /*0678*/ 	.word	0x00000060
        /*067c*/ 	.short	0x010a
        /*067e*/ 	.byte	0xff
	.zero		1


	//   ....[89]....
        /*0680*/ 	.word	0x00006d80
        /*0684*/ 	.word	0x000000d2
        /*0688*/ 	.word	0x00000060
        /*068c*/ 	.short	0x010a
        /*068e*/ 	.byte	0xff
	.zero		1


	//   ....[90]....
        /*0690*/ 	.word	0x00006ec0
        /*0694*/ 	.word	0x00000003
        /*0698*/ 	.word	0x00000000
        /*069c*/ 	.short	0x0101
        /*069e*/ 	.byte	0xff
	.zero		1


	//   ....[91]....
        /*06a0*/ 	.word	0x000073d0
        /*06a4*/ 	.word	0x000000ff
        /*06a8*/ 	.word	0x00000000
        /*06ac*/ 	.short	0x0101
        /*06ae*/ 	.byte	0x05
	.zero		1


	//   ....[92]....
        /*06b0*/ 	.word	0x00008350
        /*06b4*/ 	.word	0x00000003
        /*06b8*/ 	.word	0x00000100
        /*06bc*/ 	.short	0x010a
        /*06be*/ 	.byte	0xff
	.zero		1


	//   ....[93]....
        /*06c0*/ 	.word	0x000083b0
        /*06c4*/ 	.word	0x00000002
        /*06c8*/ 	.word	0x00000030
        /*06cc*/ 	.short	0x010a
        /*06ce*/ 	.byte	0xff
	.zero		1


	//   ....[94]....
        /*06d0*/ 	.word	0x00008410
        /*06d4*/ 	.word	0x00000002
        /*06d8*/ 	.word	0x00000030
        /*06dc*/ 	.short	0x010a
        /*06de*/ 	.byte	0xff
	.zero		1


	//   ....[95]....
        /*06e0*/ 	.word	0x00008460
        /*06e4*/ 	.word	0x00000002
        /*06e8*/ 	.word	0x00000090
        /*06ec*/ 	.short	0x010a
        /*06ee*/ 	.byte	0xff
	.zero		1


	//   ....[96]....
        /*06f0*/ 	.word	0x000084c0
        /*06f4*/ 	.word	0x00000000
        /*06f8*/ 	.word	0x00000000
        /*06fc*/ 	.short	0x010a
        /*06fe*/ 	.byte	0xff
	.zero		1


	//   ....[97]....
        /*0700*/ 	.word	0x00008520
        /*0704*/ 	.word	0x00000000
        /*0708*/ 	.word	0x00000000
        /*070c*/ 	.short	0x010a
        /*070e*/ 	.byte	0xff
	.zero		1


	//   ....[98]....
        /*0710*/ 	.word	0x00008580
        /*0714*/ 	.word	0x00000000
        /*0718*/ 	.word	0x00000000
        /*071c*/ 	.short	0x010a
        /*071e*/ 	.byte	0xff
	.zero		1


	//   ....[99]....
        /*0720*/ 	.word	0x000085e0
        /*0724*/ 	.word	0x00000000
        /*0728*/ 	.word	0x00000000
        /*072c*/ 	.short	0x010a
        /*072e*/ 	.byte	0xff
	.zero		1


	//   ....[100]....
        /*0730*/ 	.word	0x00008640
        /*0734*/ 	.word	0x00000000
        /*0738*/ 	.word	0x00000000
        /*073c*/ 	.short	0x010a
        /*073e*/ 	.byte	0xff
	.zero		1


	//   ....[101]....
        /*0740*/ 	.word	0x00008690
        /*0744*/ 	.word	0x00000000
        /*0748*/ 	.word	0x000000f0
        /*074c*/ 	.short	0x010a
        /*074e*/ 	.byte	0xff
	.zero		1


	//   ....[102]....
        /*0750*/ 	.word	0x000086f0
        /*0754*/ 	.word	0x00000000
        /*0758*/ 	.word	0x000000a0
        /*075c*/ 	.short	0x010a
        /*075e*/ 	.byte	0xff
	.zero		1


	//   ....[103]....
        /*0760*/ 	.word	0x00008740
        /*0764*/ 	.word	0x00000000
        /*0768*/ 	.word	0x00000090
        /*076c*/ 	.short	0x010a
        /*076e*/ 	.byte	0xff
	.zero		1


	//   ....[104]....
        /*0770*/ 	.word	0x000087a0
        /*0774*/ 	.word	0x00000000
        /*0778*/ 	.word	0x000000a0
        /*077c*/ 	.short	0x010a
        /*077e*/ 	.byte	0xff
	.zero		1


	//   ....[105]....
        /*0780*/ 	.word	0x000087f0
        /*0784*/ 	.word	0x00000000
        /*0788*/ 	.word	0x00000090
        /*078c*/ 	.short	0x010a
        /*078e*/ 	.byte	0xff
	.zero		1


	//   ....[106]....
        /*0790*/ 	.word	0x00008850
        /*0794*/ 	.word	0x00000003
        /*0798*/ 	.word	0x000000d0
        /*079c*/ 	.short	0x010a
        /*079e*/ 	.byte	0xff
	.zero		1


	//   ....[107]....
        /*07a0*/ 	.word	0x000088b0
        /*07a4*/ 	.word	0x00000000
        /*07a8*/ 	.word	0x00000000
        /*07ac*/ 	.short	0x010a
        /*07ae*/ 	.byte	0xff
	.zero		1


	//   ....[108]....
        /*07b0*/ 	.word	0x00008910
        /*07b4*/ 	.word	0x00000000
        /*07b8*/ 	.word	0x00000000
        /*07bc*/ 	.short	0x010a
        /*07be*/ 	.byte	0xff
	.zero		1


	//   ....[109]....
        /*07c0*/ 	.word	0x00008970
        /*07c4*/ 	.word	0x00000000
        /*07c8*/ 	.word	0x00000000
        /*07cc*/ 	.short	0x010a
        /*07ce*/ 	.byte	0xff
	.zero		1


	//   ....[110]....
        /*07d0*/ 	.word	0x000089d0
        /*07d4*/ 	.word	0x00000000
        /*07d8*/ 	.word	0x00000000
        /*07dc*/ 	.short	0x010a
        /*07de*/ 	.byte	0xff
	.zero		1


	//   ....[111]....
        /*07e0*/ 	.word	0x00008a30
        /*07e4*/ 	.word	0x00000000
        /*07e8*/ 	.word	0x00000000
        /*07ec*/ 	.short	0x010a
        /*07ee*/ 	.byte	0xff
	.zero		1


	//   ....[112]....
        /*07f0*/ 	.word	0x00008a80
        /*07f4*/ 	.word	0x00000000
        /*07f8*/ 	.word	0x00000090
        /*07fc*/ 	.short	0x010a
        /*07fe*/ 	.byte	0xff
	.zero		1


	//   ....[113]....
        /*0800*/ 	.word	0x00008ae0
        /*0804*/ 	.word	0x00000000
        /*0808*/ 	.word	0x00000088
        /*080c*/ 	.short	0x010a
        /*080e*/ 	.byte	0xff
	.zero		1


	//   ....[114]....
        /*0810*/ 	.word	0x00008b40
        /*0814*/ 	.word	0x00000003
        /*0818*/ 	.word	0x00000070
        /*081c*/ 	.short	0x010a
        /*081e*/ 	.byte	0xff
	.zero		1


	//   ....[115]....
        /*0820*/ 	.word	0x00008ba0
        /*0824*/ 	.word	0x00000003
        /*0828*/ 	.word	0x00000078
        /*082c*/ 	.short	0x010a
        /*082e*/ 	.byte	0xff
	.zero		1


	//   ....[116]....
        /*0830*/ 	.word	0x00008c00
        /*0834*/ 	.word	0x00000000
        /*0838*/ 	.word	0x00000070
        /*083c*/ 	.short	0x010a
        /*083e*/ 	.byte	0xff
	.zero		1


	//   ....[117]....
        /*0840*/ 	.word	0x00008c50
        /*0844*/ 	.word	0x00000000
        /*0848*/ 	.word	0x00000090
        /*084c*/ 	.short	0x010a
        /*084e*/ 	.byte	0xff
	.zero		1


	//   ....[118]....
        /*0850*/ 	.word	0x00008ca0
        /*0854*/ 	.word	0x00000003
        /*0858*/ 	.word	0x00000060
        /*085c*/ 	.short	0x010a
        /*085e*/ 	.byte	0xff
	.zero		1


	//   ....[119]....
        /*0860*/ 	.word	0x00008cf0
        /*0864*/ 	.word	0x000000cf
        /*0868*/ 	.word	0x000000b0
        /*086c*/ 	.short	0x010a
        /*086e*/ 	.byte	0xff
	.zero		1


	//   ....[120]....
        /*0870*/ 	.word	0x00008d40
        /*0874*/ 	.word	0x000000d2
        /*0878*/ 	.word	0x00000060
        /*087c*/ 	.short	0x010a
        /*087e*/ 	.byte	0xff
	.zero		1


	//----- nvinfo : EIATTR_NUM_MBARRIERS
	.align		4
.L_47:
        /*0880*/ 	.byte	0x03, 0x38
        /*0882*/ 	.short	0x0022


	//----- nvinfo : EIATTR_EXIT_INSTR_OFFSETS
	.align		4
        /*0884*/ 	.byte	0x04, 0x1c
        /*0886*/ 	.short	(.L_49 - .L_48)


	//   ....[0]....
.L_48:
        /*0888*/ 	.word	0x00002600


	//   ....[1]....
        /*088c*/ 	.word	0x00002af0


	//   ....[2]....
        /*0890*/ 	.word	0x00002b50


	//   ....[3]....
        /*0894*/ 	.word	0x00003a50


	//   ....[4]....
        /*0898*/ 	.word	0x00004760


	//   ....[5]....
        /*089c*/ 	.word	0x000047a0


	//   ....[6]....
        /*08a0*/ 	.word	0x00008340


	//----- nvinfo : EIATTR_MAX_THREADS
	.align		4
.L_49:
        /*08a4*/ 	.byte	0x04, 0x05
        /*08a6*/ 	.short	(.L_51 - .L_50)
.L_50:
        /*08a8*/ 	.word	0x00000100
        /*08ac*/ 	.word	0x00000001
        /*08b0*/ 	.word	0x00000001


	//----- nvinfo : EIATTR_CRS_STACK_SIZE
	.align		4
.L_51:
        /*08b4*/ 	.byte	0x04, 0x1e
        /*08b6*/ 	.short	(.L_53 - .L_52)
.L_52:
        /*08b8*/ 	.word	0x00000000


	//----- nvinfo : EIATTR_CBANK_PARAM_SIZE
	.align		4
.L_53:
        /*08bc*/ 	.byte	0x03, 0x19
        /*08be*/ 	.short	0x0800


	//----- nvinfo : EIATTR_PARAM_CBANK
	.align		4
        /*08c0*/ 	.byte	0x04, 0x0a
        /*08c2*/ 	.short	(.L_55 - .L_54)
	.align		4
.L_54:
        /*08c4*/ 	.word	index@(.nv.constant0._ZN7cutlass13device_kernelINS_4gemm6kernel13GemmUniversalIN4cute5tupleIJiiiiEEENS1_10collective13CollectiveMmaINS1_35MainloopSm100TmaUmmaWarpSpecializedILi6ELi2ELi4ENS5_IJNS4_1CILi1EEESB_SB_EEEEENS5_IJNSA_ILi128EEESE_SE_EEENS_12float_e5m2_tENS5_IJlSB_lEEESG_SH_NS4_8TiledMMAINS4_8MMA_AtomIJNS4_10MMA_TraitsINS4_19SM100_MMA_F8F6F4_SSEJSG_SG_fSE_SE_NS4_17integral_constantINS4_4UMMA5MajorELSO_0EEESP_NSM_INSN_7ScaleInELSQ_0EEESR_EEEEEENS4_6LayoutISC_NS5_IJNSA_ILi0EEESV_SV_EEEEENS5_IJNS4_10UnderscoreESY_SY_EEEEENS4_13SM90_TMA_LOADENS4_14ComposedLayoutINS4_7SwizzleILi3ELi4ELi3EEENS4_18smem_ptr_flag_bitsILi8EEENSU_INS5_IJNSA_ILi8EEESE_EEENS5_IJSE_SB_EEEEEEEvNS4_8identityES11_S1B_vS1C_EENS_8epilogue10collective18CollectiveEpilogueINS1E_23Sm100TmaWarpSpecializedILi2ELi2ELi64ELb0ELb0EEEJSF_NS5_IJNSU_ISE_SB_EENSU_INSA_ILi64EEESB_EEEEESG_SH_SG_SH_NS1E_6fusion15FusionCallbacksIS1I_NS1N_17LinearCombinationISG_fSG_fLNS_15FloatRoundStyleE2EEESF_S1M_JEEENS4_5SM1004TMEM4LOAD26SM100_TMEM_LOAD_32dp32b64xES11_NS12_INS13_ILi2ELi4ELi3EEES16_NSU_INS5_IJS17_S1K_EEENS5_IJS1K_SB_EEEEEEENS4_39AutoVectorizingCopyWithAssumedAlignmentILi128EEENS4_14SM90_TMA_STOREES21_S23_S23_EEEvvEEEEvNT_6ParamsE)
        /*08c8*/ 	.short	0x0380
        /*08ca*/ 	.short	0x0800


	//----- nvinfo : EIATTR_SW_WAR
	.align		4
.L_55:
        /*08cc*/ 	.byte	0x04, 0x36
        /*08ce*/ 	.short	(.L_57 - .L_56)
.L_56:
        /*08d0*/ 	.word	0x00000008
.L_57:


//--------------------- .nv.callgraph             --------------------------
	.section	.nv.callgraph,"",@"SHT_CUDA_CALLGRAPH"
	.align	4
	.sectionentsize	8
	.align		4
        /*0000*/ 	.word	0x00000000
	.align		4
        /*0004*/ 	.word	0xffffffff
	.align		4
        /*0008*/ 	.word	index@(_ZN7cutlass13device_kernelINS_4gemm6kernel13GemmUniversalIN4cute5tupleIJiiiiEEENS1_10collective13CollectiveMmaINS1_35MainloopSm100TmaUmmaWarpSpecializedILi6ELi2ELi4ENS5_IJNS4_1CILi1EEESB_SB_EEEEENS5_IJNSA_ILi128EEESE_SE_EEENS_12float_e5m2_tENS5_IJlSB_lEEESG_SH_NS4_8TiledMMAINS4_8MMA_AtomIJNS4_10MMA_TraitsINS4_19SM100_MMA_F8F6F4_SSEJSG_SG_fSE_SE_NS4_17integral_constantINS4_4UMMA5MajorELSO_0EEESP_NSM_INSN_7ScaleInELSQ_0EEESR_EEEEEENS4_6LayoutISC_NS5_IJNSA_ILi0EEESV_SV_EEEEENS5_IJNS4_10UnderscoreESY_SY_EEEEENS4_13SM90_TMA_LOADENS4_14ComposedLayoutINS4_7SwizzleILi3ELi4ELi3EEENS4_18smem_ptr_flag_bitsILi8EEENSU_INS5_IJNSA_ILi8EEESE_EEENS5_IJSE_SB_EEEEEEEvNS4_8identityES11_S1B_vS1C_EENS_8epilogue10collective18CollectiveEpilogueINS1E_23Sm100TmaWarpSpecializedILi2ELi2ELi64ELb0ELb0EEEJSF_NS5_IJNSU_ISE_SB_EENSU_INSA_ILi64EEESB_EEEEESG_SH_SG_SH_NS1E_6fusion15FusionCallbacksIS1I_NS1N_17LinearCombinationISG_fSG_fLNS_15FloatRoundStyleE2EEESF_S1M_JEEENS4_5SM1004TMEM4LOAD26SM100_TMEM_LOAD_32dp32b64xES11_NS12_INS13_ILi2ELi4ELi3EEES16_NSU_INS5_IJS17_S1K_EEENS5_IJS1K_SB_EEEEEEENS4_39AutoVectorizingCopyWithAssumedAlignmentILi128EEENS4_14SM90_TMA_STOREES21_S23_S23_EEEvvEEEEvNT_6ParamsE)
	.align		4
        /*000c*/ 	.word	index@(__assertfail)
	.align		4
        /*0010*/ 	.word	0x00000000
	.align		4
        /*0014*/ 	.word	0xfffffffe
	.align		4
        /*0018*/ 	.word	0x00000000
	.align		4
        /*001c*/ 	.word	0xfffffffd
	.align		4
        /*0020*/ 	.word	0x00000000
	.align		4
        /*0024*/ 	.word	0xfffffffc


//--------------------- .nv.constant4             --------------------------
	.section	.nv.constant4,"a",@progbits
	.align	8
	.align		8
.nv.constant4:
        /*0000*/ 	.dword	__assertfail
	.align		8
        /*0008*/ 	.dword	__unnamed_1
	.align		8
        /*0010*/ 	.dword	__unnamed_2
	.align		8
        /*0018*/ 	.dword	_ZN40_INTERNAL_e5973b93_4_k_cu_f469e109_370784cuda3std3__45__cpo5beginE
	.align		8
        /*0020*/ 	.dword	_ZN40_INTERNAL_e5973b93_4_k_cu_f469e109_370784cuda3std3__45__cpo3endE
	.align		8
        /*0028*/ 	.dword	_ZN40_INTERNAL_e5973b93_4_k_cu_f469e109_370784cuda3std3__45__cpo6cbeginE
	.align		8
        /*0030*/ 	.dword	_ZN40_INTERNAL_e5973b93_4_k_cu_f469e109_370784cuda3std3__45__cpo4cendE
	.align		8
        /*0038*/ 	.dword	_ZN40_INTERNAL_e5973b93_4_k_cu_f469e109_370784cuda3std3__442_GLOBAL__N__e5973b93_4_k_cu_f469e109_370786ignoreE
	.align		8
        /*0040*/ 	.dword	_ZN40_INTERNAL_e5973b93_4_k_cu_f469e109_370784cuda3std3__419piecewise_constructE
	.align		8
        /*0048*/ 	.dword	_ZN40_INTERNAL_e5973b93_4_k_cu_f469e109_370784cuda3std3__48in_placeE
	.align		8
        /*0050*/ 	.dword	_ZN40_INTERNAL_e5973b93_4_k_cu_f469e109_370784cuda3std6ranges3__45__cpo4swapE
	.align		8
        /*0058*/ 	.dword	_ZN40_INTERNAL_e5973b93_4_k_cu_f469e109_370784cuda3std6ranges3__45__cpo9iter_moveE
	.align		8
        /*0060*/ 	.dword	_ZN40_INTERNAL_e5973b93_4_k_cu_f469e109_370784cute7productE
	.align		8
        /*0068*/ 	.dword	_ZN40_INTERNAL_e5973b93_4_k_cu_f469e109_370784cute1_E
	.align		8
        /*0070*/ 	.dword	$str$25
	.align		8
        /*0078*/ 	.dword	$str$26
	.align		8
        /*0080*/ 	.dword	$str$27
	.align		8
        /*0088*/ 	.dword	$str$28


//--------------------- .text._ZN7cutlass13device_kernelINS_4gemm6kernel13GemmUniversalIN4cute5tupleIJiiiiEEENS1_10collective13CollectiveMmaINS1_35MainloopSm100TmaUmmaWarpSpecializedILi6ELi2ELi4ENS5_IJNS4_1CILi1EEESB_SB_EEEEENS5_IJNSA_ILi128EEESE_SE_EEENS_12float_e5m2_tENS5_IJlSB_lEEESG_SH_NS4_8TiledMMAINS4_8MMA_AtomIJNS4_10MMA_TraitsINS4_19SM100_MMA_F8F6F4_SSEJSG_SG_fSE_SE_NS4_17integral_constantINS4_4UMMA5MajorELSO_0EEESP_NSM_INSN_7ScaleInELSQ_0EEESR_EEEEEENS4_6LayoutISC_NS5_IJNSA_ILi0EEESV_SV_EEEEENS5_IJNS4_10UnderscoreESY_SY_EEEEENS4_13SM90_TMA_LOADENS4_14ComposedLayoutINS4_7SwizzleILi3ELi4ELi3EEENS4_18smem_ptr_flag_bitsILi8EEENSU_INS5_IJNSA_ILi8EEESE_EEENS5_IJSE_SB_EEEEEEEvNS4_8identityES11_S1B_vS1C_EENS_8epilogue10collective18CollectiveEpilogueINS1E_23Sm100TmaWarpSpecializedILi2ELi2ELi64ELb0ELb0EEEJSF_NS5_IJNSU_ISE_SB_EENSU_INSA_ILi64EEESB_EEEEESG_SH_SG_SH_NS1E_6fusion15FusionCallbacksIS1I_NS1N_17LinearCombinationISG_fSG_fLNS_15FloatRoundStyleE2EEESF_S1M_JEEENS4_5SM1004TMEM4LOAD26SM100_TMEM_LOAD_32dp32b64xES11_NS12_INS13_ILi2ELi4ELi3EEES16_NSU_INS5_IJS17_S1K_EEENS5_IJS1K_SB_EEEEEEENS4_39AutoVectorizingCopyWithAssumedAlignmentILi128EEENS4_14SM90_TMA_STOREES21_S23_S23_EEEvvEEEEvNT_6ParamsE --------------------------
	.section	.text._ZN7cutlass13device_kernelINS_4gemm6kernel13GemmUniversalIN4cute5tupleIJiiiiEEENS1_10collective13CollectiveMmaINS1_35MainloopSm100TmaUmmaWarpSpecializedILi6ELi2ELi4ENS5_IJNS4_1CILi1EEESB_SB_EEEEENS5_IJNSA_ILi128EEESE_SE_EEENS_12float_e5m2_tENS5_IJlSB_lEEESG_SH_NS4_8TiledMMAINS4_8MMA_AtomIJNS4_10MMA_TraitsINS4_19SM100_MMA_F8F6F4_SSEJSG_SG_fSE_SE_NS4_17integral_constantINS4_4UMMA5MajorELSO_0EEESP_NSM_INSN_7ScaleInELSQ_0EEESR_EEEEEENS4_6LayoutISC_NS5_IJNSA_ILi0EEESV_SV_EEEEENS5_IJNS4_10UnderscoreESY_SY_EEEEENS4_13SM90_TMA_LOADENS4_14ComposedLayoutINS4_7SwizzleILi3ELi4ELi3EEENS4_18smem_ptr_flag_bitsILi8EEENSU_INS5_IJNSA_ILi8EEESE_EEENS5_IJSE_SB_EEEEEEEvNS4_8identityES11_S1B_vS1C_EENS_8epilogue10collective18CollectiveEpilogueINS1E_23Sm100TmaWarpSpecializedILi2ELi2ELi64ELb0ELb0EEEJSF_NS5_IJNSU_ISE_SB_EENSU_INSA_ILi64EEESB_EEEEESG_SH_SG_SH_NS1E_6fusion15FusionCallbacksIS1I_NS1N_17LinearCombinationISG_fSG_fLNS_15FloatRoundStyleE2EEESF_S1M_JEEENS4_5SM1004TMEM4LOAD26SM100_TMEM_LOAD_32dp32b64xES11_NS12_INS13_ILi2ELi4ELi3EEES16_NSU_INS5_IJS17_S1K_EEENS5_IJS1K_SB_EEEEEEENS4_39AutoVectorizingCopyWithAssumedAlignmentILi128EEENS4_14SM90_TMA_STOREES21_S23_S23_EEEvvEEEEvNT_6ParamsE,"ax",@progbits
	.align	128
.text._ZN7cutlass13device_kernelINS_4gemm6kernel13GemmUniversalIN4cute5tupleIJiiiiEEENS1_10collective13CollectiveMmaINS1_35MainloopSm100TmaUmmaWarpSpecializedILi6ELi2ELi4ENS5_IJNS4_1CILi1EEESB_SB_EEEEENS5_IJNSA_ILi128EEESE_SE_EEENS_12float_e5m2_tENS5_IJlSB_lEEESG_SH_NS4_8TiledMMAINS4_8MMA_AtomIJNS4_10MMA_TraitsINS4_19SM100_MMA_F8F6F4_SSEJSG_SG_fSE_SE_NS4_17integral_constantINS4_4UMMA5MajorELSO_0EEESP_NSM_INSN_7ScaleInELSQ_0EEESR_EEEEEENS4_6LayoutISC_NS5_IJNSA_ILi0EEESV_SV_EEEEENS5_IJNS4_10UnderscoreESY_SY_EEEEENS4_13SM90_TMA_LOADENS4_14ComposedLayoutINS4_7SwizzleILi3ELi4ELi3EEENS4_18smem_ptr_flag_bitsILi8EEENSU_INS5_IJNSA_ILi8EEESE_EEENS5_IJSE_SB_EEEEEEEvNS4_8identityES11_S1B_vS1C_EENS_8epilogue10collective18CollectiveEpilogueINS1E_23Sm100TmaWarpSpecializedILi2ELi2ELi64ELb0ELb0EEEJSF_NS5_IJNSU_ISE_SB_EENSU_INSA_ILi64EEESB_EEEEESG_SH_SG_SH_NS1E_6fusion15FusionCallbacksIS1I_NS1N_17LinearCombinationISG_fSG_fLNS_15FloatRoundStyleE2EEESF_S1M_JEEENS4_5SM1004TMEM4LOAD26SM100_TMEM_LOAD_32dp32b64xES11_NS12_INS13_ILi2ELi4ELi3EEES16_NSU_INS5_IJS17_S1K_EEENS5_IJS1K_SB_EEEEEEENS4_39AutoVectorizingCopyWithAssumedAlignmentILi128EEENS4_14SM90_TMA_STOREES21_S23_S23_EEEvvEEEEvNT_6ParamsE:
        .type           _ZN7cutlass13device_kernelINS_4gemm6kernel13GemmUniversalIN4cute5tupleIJiiiiEEENS1_10collective13CollectiveMmaINS1_35MainloopSm100TmaUmmaWarpSpecializedILi6ELi2ELi4ENS5_IJNS4_1CILi1EEESB_SB_EEEEENS5_IJNSA_ILi128EEESE_SE_EEENS_12float_e5m2_tENS5_IJlSB_lEEESG_SH_NS4_8TiledMMAINS4_8MMA_AtomIJNS4_10MMA_TraitsINS4_19SM100_MMA_F8F6F4_SSEJSG_SG_fSE_SE_NS4_17integral_constantINS4_4UMMA5MajorELSO_0EEESP_NSM_INSN_7ScaleInELSQ_0EEESR_EEEEEENS4_6LayoutISC_NS5_IJNSA_ILi0EEESV_SV_EEEEENS5_IJNS4_10UnderscoreESY_SY_EEEEENS4_13SM90_TMA_LOADENS4_14ComposedLayoutINS4_7SwizzleILi3ELi4ELi3EEENS4_18smem_ptr_flag_bitsILi8EEENSU_INS5_IJNSA_ILi8EEESE_EEENS5_IJSE_SB_EEEEEEEvNS4_8identityES11_S1B_vS1C_EENS_8epilogue10collective18CollectiveEpilogueINS1E_23Sm100TmaWarpSpecializedILi2ELi2ELi64ELb0ELb0EEEJSF_NS5_IJNSU_ISE_SB_EENSU_INSA_ILi64EEESB_EEEEESG_SH_SG_SH_NS1E_6fusion15FusionCallbacksIS1I_NS1N_17LinearCombinationISG_fSG_fLNS_15FloatRoundStyleE2EEESF_S1M_JEEENS4_5SM1004TMEM4LOAD26SM100_TMEM_LOAD_32dp32b64xES11_NS12_INS13_ILi2ELi4ELi3EEES16_NSU_INS5_IJS17_S1K_EEENS5_IJS1K_SB_EEEEEEENS4_39AutoVectorizingCopyWithAssumedAlignmentILi128EEENS4_14SM90_TMA_STOREES21_S23_S23_EEEvvEEEEvNT_6ParamsE,@function
        .size           _ZN7cutlass13device_kernelINS_4gemm6kernel13GemmUniversalIN4cute5tupleIJiiiiEEENS1_10collective13CollectiveMmaINS1_35MainloopSm100TmaUmmaWarpSpecializedILi6ELi2ELi4ENS5_IJNS4_1CILi1EEESB_SB_EEEEENS5_IJNSA_ILi128EEESE_SE_EEENS_12float_e5m2_tENS5_IJlSB_lEEESG_SH_NS4_8TiledMMAINS4_8MMA_AtomIJNS4_10MMA_TraitsINS4_19SM100_MMA_F8F6F4_SSEJSG_SG_fSE_SE_NS4_17integral_constantINS4_4UMMA5MajorELSO_0EEESP_NSM_INSN_7ScaleInELSQ_0EEESR_EEEEEENS4_6LayoutISC_NS5_IJNSA_ILi0EEESV_SV_EEEEENS5_IJNS4_10UnderscoreESY_SY_EEEEENS4_13SM90_TMA_LOADENS4_14ComposedLayoutINS4_7SwizzleILi3ELi4ELi3EEENS4_18smem_ptr_flag_bitsILi8EEENSU_INS5_IJNSA_ILi8EEESE_EEENS5_IJSE_SB_EEEEEEEvNS4_8identityES11_S1B_vS1C_EENS_8epilogue10collective18CollectiveEpilogueINS1E_23Sm100TmaWarpSpecializedILi2ELi2ELi64ELb0ELb0EEEJSF_NS5_IJNSU_ISE_SB_EENSU_INSA_ILi64EEESB_EEEEESG_SH_SG_SH_NS1E_6fusion15FusionCallbacksIS1I_NS1N_17LinearCombinationISG_fSG_fLNS_15FloatRoundStyleE2EEESF_S1M_JEEENS4_5SM1004TMEM4LOAD26SM100_TMEM_LOAD_32dp32b64xES11_NS12_INS13_ILi2ELi4ELi3EEES16_NSU_INS5_IJS17_S1K_EEENS5_IJS1K_SB_EEEEEEENS4_39AutoVectorizingCopyWithAssumedAlignmentILi128EEENS4_14SM90_TMA_STOREES21_S23_S23_EEEvvEEEEvNT_6ParamsE,(.L_x_149 - _ZN7cutlass13device_kernelINS_4gemm6kernel13GemmUniversalIN4cute5tupleIJiiiiEEENS1_10collective13CollectiveMmaINS1_35MainloopSm100TmaUmmaWarpSpecializedILi6ELi2ELi4ENS5_IJNS4_1CILi1EEESB_SB_EEEEENS5_IJNSA_ILi128EEESE_SE_EEENS_12float_e5m2_tENS5_IJlSB_lEEESG_SH_NS4_8TiledMMAINS4_8MMA_AtomIJNS4_10MMA_TraitsINS4_19SM100_MMA_F8F6F4_SSEJSG_SG_fSE_SE_NS4_17integral_constantINS4_4UMMA5MajorELSO_0EEESP_NSM_INSN_7ScaleInELSQ_0EEESR_EEEEEENS4_6LayoutISC_NS5_IJNSA_ILi0EEESV_SV_EEEEENS5_IJNS4_10UnderscoreESY_SY_EEEEENS4_13SM90_TMA_LOADENS4_14ComposedLayoutINS4_7SwizzleILi3ELi4ELi3EEENS4_18smem_ptr_flag_bitsILi8EEENSU_INS5_IJNSA_ILi8EEESE_EEENS5_IJSE_SB_EEEEEEEvNS4_8identityES11_S1B_vS1C_EENS_8epilogue10collective18CollectiveEpilogueINS1E_23Sm100TmaWarpSpecializedILi2ELi2ELi64ELb0ELb0EEEJSF_NS5_IJNSU_ISE_SB_EENSU_INSA_ILi64EEESB_EEEEESG_SH_SG_SH_NS1E_6fusion15FusionCallbacksIS1I_NS1N_17LinearCombinationISG_fSG_fLNS_15FloatRoundStyleE2EEESF_S1M_JEEENS4_5SM1004TMEM4LOAD26SM100_TMEM_LOAD_32dp32b64xES11_NS12_INS13_ILi2ELi4ELi3EEES16_NSU_INS5_IJS17_S1K_EEENS5_IJS1K_SB_EEEEEEENS4_39AutoVectorizingCopyWithAssumedAlignmentILi128EEENS4_14SM90_TMA_STOREES21_S23_S23_EEEvvEEEEvNT_6ParamsE)
        .other          _ZN7cutlass13device_kernelINS_4gemm6kernel13GemmUniversalIN4cute5tupleIJiiiiEEENS1_10collective13CollectiveMmaINS1_35MainloopSm100TmaUmmaWarpSpecializedILi6ELi2ELi4ENS5_IJNS4_1CILi1EEESB_SB_EEEEENS5_IJNSA_ILi128EEESE_SE_EEENS_12float_e5m2_tENS5_IJlSB_lEEESG_SH_NS4_8TiledMMAINS4_8MMA_AtomIJNS4_10MMA_TraitsINS4_19SM100_MMA_F8F6F4_SSEJSG_SG_fSE_SE_NS4_17integral_constantINS4_4UMMA5MajorELSO_0EEESP_NSM_INSN_7ScaleInELSQ_0EEESR_EEEEEENS4_6LayoutISC_NS5_IJNSA_ILi0EEESV_SV_EEEEENS5_IJNS4_10UnderscoreESY_SY_EEEEENS4_13SM90_TMA_LOADENS4_14ComposedLayoutINS4_7SwizzleILi3ELi4ELi3EEENS4_18smem_ptr_flag_bitsILi8EEENSU_INS5_IJNSA_ILi8EEESE_EEENS5_IJSE_SB_EEEEEEEvNS4_8identityES11_S1B_vS1C_EENS_8epilogue10collective18CollectiveEpilogueINS1E_23Sm100TmaWarpSpecializedILi2ELi2ELi64ELb0ELb0EEEJSF_NS5_IJNSU_ISE_SB_EENSU_INSA_ILi64EEESB_EEEEESG_SH_SG_SH_NS1E_6fusion15FusionCallbacksIS1I_NS1N_17LinearCombinationISG_fSG_fLNS_15FloatRoundStyleE2EEESF_S1M_JEEENS4_5SM1004TMEM4LOAD26SM100_TMEM_LOAD_32dp32b64xES11_NS12_INS13_ILi2ELi4ELi3EEES16_NSU_INS5_IJS17_S1K_EEENS5_IJS1K_SB_EEEEEEENS4_39AutoVectorizingCopyWithAssumedAlignmentILi128EEENS4_14SM90_TMA_STOREES21_S23_S23_EEEvvEEEEvNT_6ParamsE,@"STO_CUDA_ENTRY STV_DEFAULT"
_ZN7cutlass13device_kernelINS_4gemm6kernel13GemmUniversalIN4cute5tupleIJiiiiEEENS1_10collective13CollectiveMmaINS1_35MainloopSm100TmaUmmaWarpSpecializedILi6ELi2ELi4ENS5_IJNS4_1CILi1EEESB_SB_EEEEENS5_IJNSA_ILi128EEESE_SE_EEENS_12float_e5m2_tENS5_IJlSB_lEEESG_SH_NS4_8TiledMMAINS4_8MMA_AtomIJNS4_10MMA_TraitsINS4_19SM100_MMA_F8F6F4_SSEJSG_SG_fSE_SE_NS4_17integral_constantINS4_4UMMA5MajorELSO_0EEESP_NSM_INSN_7ScaleInELSQ_0EEESR_EEEEEENS4_6LayoutISC_NS5_IJNSA_ILi0EEESV_SV_EEEEENS5_IJNS4_10UnderscoreESY_SY_EEEEENS4_13SM90_TMA_LOADENS4_14ComposedLayoutINS4_7SwizzleILi3ELi4ELi3EEENS4_18smem_ptr_flag_bitsILi8EEENSU_INS5_IJNSA_ILi8EEESE_EEENS5_IJSE_SB_EEEEEEEvNS4_8identityES11_S1B_vS1C_EENS_8epilogue10collective18CollectiveEpilogueINS1E_23Sm100TmaWarpSpecializedILi2ELi2ELi64ELb0ELb0EEEJSF_NS5_IJNSU_ISE_SB_EENSU_INSA_ILi64EEESB_EEEEESG_SH_SG_SH_NS1E_6fusion15FusionCallbacksIS1I_NS1N_17LinearCombinationISG_fSG_fLNS_15FloatRoundStyleE2EEESF_S1M_JEEENS4_5SM1004TMEM4LOAD26SM100_TMEM_LOAD_32dp32b64xES11_NS12_INS13_ILi2ELi4ELi3EEES16_NSU_INS5_IJS17_S1K_EEENS5_IJS1K_SB_EEEEEEENS4_39AutoVectorizingCopyWithAssumedAlignmentILi128EEENS4_14SM90_TMA_STOREES21_S23_S23_EEEvvEEEEvNT_6ParamsE:
[----:B------:R-:W1:Y:S01]  /*0000*/  LDC R1, c[0x0][0x37c] ;  /* 0x0000df00ff017b82 */ /* 0x000e620000000800 */
[----:B------:R-:W2:Y:S01]  /*0010*/  S2R R189, SR_TID.X ;  /* 0x0000000000bd7919 */ /* 0x000ea20000002100 */
[----:B------:R-:W3:Y:S01]  /*0020*/  LDCU.64 UR4, c[0x0][0x890] ;  /* 0x00011200ff0477ac */ /* 0x000ee20008000a00 */
[----:B------:R-:W-:Y:S02]  /*0030*/  PRMT R171, RZ, 0x7610, R171 ;  /* 0x00007610ffab7816 */ /* 0x000fe400000000ab */
[----:B------:R-:W-:Y:S01]  /*0040*/  ELECT P5, URZ, PT ;  /* 0x0000000000ff782f */ /* 0x000fe200038a0000 */
[----:B------:R-:W4:Y:S01]  /*0050*/  LDCU.64 UR46, c[0x0][0x358] ;  /* 0x00006b00ff2e77ac */ /* 0x000f220008000a00 */
[----:B---3--:R-:W-:-:S04]  /*0060*/  UISETP.NE.U32.AND UP0, UPT, UR4, URZ, UPT ;  /* 0x000000ff0400728c */ /* 0x008fc8000bf05070 */
[----:B------:R-:W-:Y:S01]  /*0070*/  UISETP.NE.AND.EX UP0, UPT, UR5, URZ, UPT, UP0 ;  /* 0x000000ff0500728c */ /* 0x000fe2000bf05300 */
[----:B--2---:R-:W-:-:S05]  /*0080*/  SHF.R.U32.HI R173, RZ, 0x5, R189 ;  /* 0x00000005ffad7819 */ /* 0x004fca00000116bd */
[----:B------:R-:W2:Y:S02]  /*0090*/  SHFL.IDX PT, R0, R173, RZ, 0x1f ;  /* 0x00001fffad007589 */ /* 0x000ea400000e0000 */
[----:B--2---:R-:W-:Y:S01]  /*00a0*/  R2UR UR8, R0 ;  /* 0x00000000000872ca */ /* 0x004fe200000e0000 */
[----:B-1--4-:R-:W-:-:S14]  /*00b0*/  BRA.U UP0, `(.L_x_0) ;  /* 0x00000001002c7547 */ /* 0x012fdc000b800000 */
[----:B------:R-:W1:Y:S02]  /*00c0*/  LDCU.64 UR6, c[0x0][0x888] ;  /* 0x00011100ff0677ac */ /* 0x000e640008000a00 */
[----:B-1----:R-:W-:-:S04]  /*00d0*/  UISETP.NE.U32.AND UP0, UPT, UR6, URZ, UPT ;  /* 0x000000ff0600728c */ /* 0x002fc8000bf05070 */
[----:B------:R-:W-:-:S09]  /*00e0*/  UISETP.NE.AND.EX UP0, UPT, UR7, URZ, UPT, UP0 ;  /* 0x000000ff0700728c */ /* 0x000fd2000bf05300 */
[----:B------:R-:W-:Y:S05]  /*00f0*/  BRA.U !UP0, `(.L_x_1) ;  /* 0x0000000108107547 */ /* 0x000fea000b800000 */
[----:B------:R-:W1:Y:S02]  /*0100*/  LDC.64 R2, c[0x0][0x888] ;  /* 0x00022200ff027b82 */ /* 0x000e640000000a00 */
[----:B-1----:R1:W5:Y:S01]  /*0110*/  LDG.E R81, desc[UR46][R2.64] ;  /* 0x0000002e02517981 */ /* 0x002362000c1e1900 */
[----:B------:R-:W-:Y:S01]  /*0120*/  HFMA2 R171, -RZ, RZ, 0, 5.9604644775390625e-08 ;  /* 0x00000001ffab7431 */ /* 0x000fe200000001ff */
[----:B------:R-:W-:Y:S05]  /*0130*/  BRA `(.L_x_0) ;  /* 0x00000000000c7947 */ /* 0x000fea0003800000 */
.L_x_1:
[----:B------:R-:W1:Y:S01]  /*0140*/  LDCU UR6, c[0x0][0x880] ;  /* 0x00011000ff0677ac */ /* 0x000e620008000800 */
[----:B------:R-:W-:Y:S01]  /*0150*/  HFMA2 R171, -RZ, RZ, 0, 5.9604644775390625e-08 ;  /* 0x00000001ffab7431 */ /* 0x000fe200000001ff */
[----:B-1----:R-:W-:-:S07]  /*0160*/  MOV R81, UR6 ;  /* 0x0000000600517c02 */ /* 0x002fce0008000f00 */
.L_x_0:
[----:B------:R-:W2:Y:S02]  /*0170*/  LDCU.64 UR6, c[0x0][0x8b0] ;  /* 0x00011600ff0677ac */ /* 0x000ea40008000a00 */
[----:B--2---:R-:W-:-:S04]  /*0180*/  UISETP.NE.U32.AND UP0, UPT, UR6, URZ, UPT ;  /* 0x000000ff0600728c */ /* 0x004fc8000bf05070 */
[----:B------:R-:W-:-:S09]  /*0190*/  UISETP.NE.AND.EX UP0, UPT, UR7, URZ, UPT, UP0 ;  /* 0x000000ff0700728c */ /* 0x000fd2000bf05300 */
[----:B------:R-:W-:Y:S05]  /*01a0*/  BRA.U UP0, `(.L_x_2) ;  /* 0x0000000100247547 */ /* 0x000fea000b800000 */
[----:B------:R-:W2:Y:S02]  /*01b0*/  LDCU.64 UR6, c[0x0][0x8a8] ;  /* 0x00011500ff0677ac */ /* 0x000ea40008000a00 */
[----:B--2---:R-:W-:-:S04]  /*01c0*/  UISETP.NE.U32.AND UP0, UPT, UR6, URZ, UPT ;  /* 0x000000ff0600728c */ /* 0x004fc8000bf05070 */
[----:B------:R-:W-:-:S09]  /*01d0*/  UISETP.NE.AND.EX UP0, UPT, UR7, URZ, UPT, UP0 ;  /* 0x000000ff0700728c */ /* 0x000fd2000bf05300 */
[----:B------:R-:W-:Y:S05]  /*01e0*/  BRA.U !UP0, `(.L_x_3) ;  /* 0x00000001080c7547 */ /* 0x000fea000b800000 */
[----:B------:R-:W2:Y:S02]  /*01f0*/  LDC.64 R78, c[0x0][0x8a8] ;  /* 0x00022a00ff4e7b82 */ /* 0x000ea40000000a00 */
[----:B--2---:R2:W5:Y:S01]  /*0200*/  LDG.E R78, desc[UR46][R78.64] ;  /* 0x0000002e4e4e7981 */ /* 0x004562000c1e1900 */
[----:B------:R-:W-:Y:S05]  /*0210*/  BRA `(.L_x_2) ;  /* 0x0000000000087947 */ /* 0x000fea0003800000 */
.L_x_3:
[----:B------:R-:W2:Y:S02]  /*0220*/  LDCU UR6, c[0x0][0x8a0] ;  /* 0x00011400ff0677ac */ /* 0x000ea40008000800 */
[----:B--2---:R-:W-:Y:S02]  /*0230*/  MOV R78, UR6 ;  /* 0x00000006004e7c02 */ /* 0x004fe40008000f00 */
.L_x_2:
[----:B------:R-:W-:Y:S01]  /*0240*/  IMAD.U32 R0, RZ, RZ, UR8 ;  /* 0x00000008ff007e24 */ /* 0x000fe2000f8e00ff */
[----:B------:R-:W-:Y:S04]  /*0250*/  BSSY.RECONVERGENT B0, `(.L_x_4) ;  /* 0x000000c000007945 */ /* 0x000fe80003800200 */
[C---:B------:R-:W-:Y:S02]  /*0260*/  ISETP.NE.OR P1, PT, R0.reuse, 0x1, !P5 ;  /* 0x000000010000780c */ /* 0x040fe40006f25670 */
[----:B------:R-:W-:-:S11]  /*0270*/  ISETP.NE.OR P0, PT, R0, 0x3, !P5 ;  /* 0x000000030000780c */ /* 0x000fd60006f05670 */
[----:B------:R-:W-:Y:S05]  /*0280*/  @P1 BRA `(.L_x_5) ;  /* 0x0000000000201947 */ /* 0x000fea0003800000 */
[----:B------:R-:W3:Y:S02]  /*0290*/  LDCU.64 UR6, c[0x0][0x348] ;  /* 0x00006900ff0677ac */ /* 0x000ee40008000a00 */
[----:B---3--:R-:W-:Y:S02]  /*02a0*/  UIADD3 UR10, UP1, UPT, UR6, 0x80, URZ ;  /* 0x00000080060a7890 */ /* 0x008fe4000ff3e0ff */
[----:B------:R-:W-:Y:S02]  /*02b0*/  UIADD3 UR6, UP0, UPT, UR6, 0x180, URZ ;  /* 0x0000018006067890 */ /* 0x000fe4000ff1e0ff */
[----:B------:R-:W-:Y:S02]  /*02c0*/  UIADD3.X UR11, UPT, UPT, URZ, UR7, URZ, UP1, !UPT ;  /* 0x00000007ff0b7290 */ /* 0x000fe40008ffe4ff */
[----:B------:R-:W-:-:S07]  /*02d0*/  UIADD3.X UR7, UPT, UPT, URZ, UR7, URZ, UP0, !UPT ;  /* 0x00000007ff077290 */ /* 0x000fce00087fe4ff */
[----:B------:R3:W-:Y:S02]  /*02e0*/  UTMACCTL.PF [UR10] ;  /* 0x000000000a0079b9 */ /* 0x0007e40008040000 */
[----:B------:R3:W-:Y:S02]  /*02f0*/  UTMACCTL.PF [UR6] ;  /* 0x00000000060079b9 */ /* 0x0007e40008040000 */
[----:B---3--:R-:W-:Y:S01]  /*0300*/  NOP ;  /* 0x0000000000007918 */ /* 0x008fe20000000000 */
.L_x_5:
[----:B------:R-:W-:Y:S05]  /*0310*/  BSYNC.RECONVERGENT B0 ;  /* 0x0000000000007941 */ /* 0x000fea0003800200 */
.L_x_4:
[----:B------:R-:W-:Y:S04]  /*0320*/  BSSY.RECONVERGENT B0, `(.L_x_6) ;  /* 0x000000a000007945 */ /* 0x000fe80003800200 */
        /* <DEDUP_REMOVED lines=9> */
.L_x_7:
[----:B------:R-:W-:Y:S05]  /*03c0*/  BSYNC.RECONVERGENT B0 ;  /* 0x0000000000007941 */ /* 0x000fea0003800200 */
.L_x_6:
[----:B------:R-:W3:Y:S01]  /*03d0*/  LDCU.64 UR6, c[0x0][0x888] ;  /* 0x00011100ff0677ac */ /* 0x000ee20008000a00 */
[----:B------:R-:W-:Y:S02]  /*03e0*/  UISETP.EQ.U32.AND UP1, UPT, UR4, URZ, UPT ;  /* 0x000000ff0400728c */ /* 0x000fe4000bf22070 */
[----:B------:R-:W-:Y:S02]  /*03f0*/  UPLOP3.LUT UP2, UPT, UPT, UPT, UPT, 0x80, 0x8 ;  /* 0x000000000008789c */ /* 0x000fe40003f4f070 */
[----:B---3--:R-:W-:-:S04]  /*0400*/  UISETP.NE.U32.AND UP0, UPT, UR6, URZ, UPT ;  /* 0x000000ff0600728c */ /* 0x008fc8000bf05070 */
[----:B------:R-:W-:-:S04]  /*0410*/  UISETP.NE.AND.EX UP0, UPT, UR7, URZ, UPT, UP0 ;  /* 0x000000ff0700728c */ /* 0x000fc8000bf05300 */
[----:B------:R-:W-:-:S04]  /*0420*/  UISETP.EQ.OR.EX UP3, UPT, UR5, URZ, !UP0, UP1 ;  /* 0x000000ff0500728c */ /* 0x000fc8000c762710 */
[----:B------:R-:W-:-:S05]  /*0430*/  UP2UR UR50, UPR, URZ, 0x8 ;  /* 0x00000008ff327883 */ /* 0x000fca0008000000 */
[----:B------:R-:W-:Y:S07]  /*0440*/  BRA.U !UP3, `(.L_x_8) ;  /* 0x000000010b207547 */ /* 0x000fee000b800000 */
[----:B------:R-:W-:Y:S01]  /*0450*/  UISETP.NE.U32.AND UP2, UPT, UR4, URZ, UPT ;  /* 0x000000ff0400728c */ /* 0x000fe2000bf45070 */
[----:B-----5:R-:W-:Y:S01]  /*0460*/  FSETP.NEU.AND P0, PT, R81, RZ, PT ;  /* 0x000000ff5100720b */ /* 0x020fe20003f0d000 */
[----:B------:R-:W-:Y:S02]  /*0470*/  USEL UR4, URZ, 0xffffffff, UP0 ;  /* 0xffffffffff047887 */ /* 0x000fe40008000000 */
[----:B------:R-:W-:-:S10]  /*0480*/  UISETP.NE.AND.EX UP2, UPT, UR5, URZ, UPT, UP2 ;  /* 0x000000ff0500728c */ /* 0x000fd4000bf45320 */
[----:B------:R-:W-:Y:S01]  /*0490*/  VOTEU.ANY UP1, P0 ;  /* 0x0000000000ff7886 */ /* 0x000fe20000020100 */
[----:B------:R-:W-:-:S04]  /*04a0*/  @!UP2 USEL UR4, URZ, 0xffffffff, UP1 ;  /* 0xffffffffff04a887 */ /* 0x000fc80008800000 */
[----:B------:R-:W-:-:S04]  /*04b0*/  ULOP3.LUT UR4, UR4, 0x1, URZ, 0xc0, !UPT ;  /* 0x0000000104047892 */ /* 0x000fc8000f8ec0ff */
[----:B------:R-:W-:-:S11]  /*04c0*/  UISETP.NE.U32.AND UP2, UPT, UR4, 0x1, UPT ;  /* 0x000000010400788c */ /* 0x000fd6000bf45070 */
.L_x_8:
[----:B-1----:R-:W1:Y:S01]  /*04d0*/  SHFL.IDX PT, R2, R173, RZ, 0x1f ;  /* 0x00001fffad027589 */ /* 0x002e6200000e0000 */
[----:B------:R-:W-:-:S04]  /*04e0*/  UISETP.NE.AND UP1, UPT, UR8, 0x2, UPT ;  /* 0x000000020800788c */ /* 0x000fc8000bf25270 */
[----:B------:R-:W-:Y:S01]  /*04f0*/  USEL UR6, URZ, 0x1, UP1 ;  /* 0x00000001ff067887 */ /* 0x000fe20008800000 */
[----:B-1----:R-:W-:-:S13]  /*0500*/  ISETP.NE.AND P0, PT, R2, RZ, PT ;  /* 0x000000ff0200720c */ /* 0x002fda0003f05270 */
[----:B------:R-:W-:Y:S05]  /*0510*/  @P0 BRA `(.L_x_9) ;  /* 0x0000000000580947 */ /* 0x000fea0003800000 */
[----:B------:R-:W1:Y:S01]  /*0520*/  S2UR UR5, SR_CgaCtaId ;  /* 0x00000000000579c3 */ /* 0x000e620000008800 */
[----:B------:R-:W-:Y:S01]  /*0530*/  UMOV UR7, 0x400 ;  /* 0x0000040000077882 */ /* 0x000fe20000000000 */
[----:B------:R-:W-:Y:S01]  /*0540*/  UMOV UR4, 0x1 ;  /* 0x0000000100047882 */ /* 0x000fe20000000000 */
[----:B------:R-:W-:Y:S01]  /*0550*/  ELECT P0, URZ, PT ;  /* 0x0000000000ff782f */ /* 0x000fe20003800000 */
[----:B------:R-:W-:-:S04]  /*0560*/  UIADD3 UR10, UPT, UPT, -UR4, 0x100000, URZ ;  /* 0x00100000040a7890 */ /* 0x000fc8000fffe1ff */
[----:B------:R-:W-:Y:S02]  /*0570*/  USHF.L.U32 UR11, UR10, 0xb, URZ ;  /* 0x0000000b0a0b7899 */ /* 0x000fe400080006ff */
[----:B------:R-:W-:Y:S02]  /*0580*/  USHF.L.U32 UR10, UR10, 0x1, URZ ;  /* 0x000000010a0a7899 */ /* 0x000fe400080006ff */
[----:B-1----:R-:W-:Y:S01]  /*0590*/  ULEA UR5, UR5, UR7, 0x18 ;  /* 0x0000000705057291 */ /* 0x002fe2000f8ec0ff */
[----:B------:R-:W1:Y:S11]  /*05a0*/  FENCE.VIEW.ASYNC.S ;  /* 0x00000000000073c6 */ /* 0x000e760000000000 */
[----:B-1----:R1:W3:Y:S01]  /*05b0*/  SYNCS.EXCH.64 URZ, [UR5], UR10 ;  /* 0x0000000a05ff75b2 */ /* 0x0022e20008000100 */
[----:B------:R1:W4:Y:S01]  /*05c0*/  SYNCS.EXCH.64 URZ, [UR5+0x30], UR10 ;  /* 0x0000300a05ff75b2 */ /* 0x0003220008000100 */
[----:B------:R1:W1:Y:S01]  /*05d0*/  SYNCS.EXCH.64 URZ, [UR5+0x8], UR10 ;  /* 0x0000080a05ff75b2 */ /* 0x0002620008000100 */
        /* <DEDUP_REMOVED lines=9> */
[----:B------:R-:W-:Y:S01]  /*0670*/  NOP ;  /* 0x0000000000007918 */ /* 0x000fe20000000000 */
.L_x_9:
[----:B------:R-:W2:Y:S01]  /*0680*/  SHFL.IDX PT, R2, R173, RZ, 0x1f ;  /* 0x00001fffad027589 */ /* 0x000ea200000e0000 */
[----:B------:R-:W-:Y:S01]  /*0690*/  NOP ;  /* 0x0000000000007918 */ /* 0x000fe20000000000 */
[----:B--2---:R-:W-:-:S13]  /*06a0*/  ISETP.NE.AND P0, PT, R2, 0x1, PT ;  /* 0x000000010200780c */ /* 0x004fda0003f05270 */
[----:B------:R-:W-:Y:S05]  /*06b0*/  @P0 BRA `(.L_x_10) ;  /* 0x0000000000480947 */ /* 0x000fea0003800000 */
[----:B------:R-:W2:Y:S01]  /*06c0*/  S2UR UR7, SR_CgaCtaId ;  /* 0x00000000000779c3 */ /* 0x000ea20000008800 */
[----:B------:R-:W-:Y:S01]  /*06d0*/  UMOV UR9, 0x400 ;  /* 0x0000040000097882 */ /* 0x000fe20000000000 */
[----:B-1----:R-:W-:Y:S01]  /*06e0*/  UMOV UR5, 0x20 ;  /* 0x0000002000057882 */ /* 0x002fe20000000000 */
[----:B------:R-:W-:Y:S01]  /*06f0*/  UMOV UR4, 0x80 ;  /* 0x0000008000047882 */ /* 0x000fe20000000000 */
[----:B------:R-:W-:-:S04]  /*0700*/  UIADD3 UR10, UPT, UPT, -UR5, 0x100000, URZ ;  /* 0x00100000050a7890 */ /* 0x000fc8000fffe1ff */
[----:B------:R-:W-:Y:S02]  /*0710*/  USHF.L.U32 UR11, UR10, 0xb, URZ ;  /* 0x0000000b0a0b7899 */ /* 0x000fe400080006ff */
[----:B------:R-:W-:Y:S02]  /*0720*/  USHF.L.U32 UR10, UR10, 0x1, URZ ;  /* 0x000000010a0a7899 */ /* 0x000fe400080006ff */
[----:B------:R-:W-:-:S04]  /*0730*/  UIADD3 UR4, UPT, UPT, -UR4, 0x100000, URZ ;  /* 0x0010000004047890 */ /* 0x000fc8000fffe1ff */
[----:B------:R-:W-:Y:S02]  /*0740*/  USHF.L.U32 UR5, UR4, 0xb, URZ ;  /* 0x0000000b04057899 */ /* 0x000fe400080006ff */
[----:B------:R-:W-:Y:S01]  /*0750*/  USHF.L.U32 UR4, UR4, 0x1, URZ ;  /* 0x0000000104047899 */ /* 0x000fe200080006ff */
[----:B------:R-:W-:Y:S01]  /*0760*/  ELECT P0, URZ, PT ;  /* 0x0000000000ff782f */ /* 0x000fe20003800000 */
[----:B--2---:R-:W-:Y:S01]  /*0770*/  ULEA UR7, UR7, UR9, 0x18 ;  /* 0x0000000907077291 */ /* 0x004fe2000f8ec0ff */
[----:B------:R-:W1:Y:S11]  /*0780*/  FENCE.VIEW.ASYNC.S ;  /* 0x00000000000073c6 */ /* 0x000e760000000000 */
[----:B-1----:R2:W1:Y:S01]  /*0790*/  SYNCS.EXCH.64 URZ, [UR7+0x60], UR10 ;  /* 0x0000600a07ff75b2 */ /* 0x0024620008000100 */
[----:B------:R2:W1:Y:S01]  /*07a0*/  SYNCS.EXCH.64 URZ, [UR7+0x70], UR4 ;  /* 0x0000700407ff75b2 */ /* 0x0004620008000100 */
[----:B------:R2:W1:Y:S01]  /*07b0*/  SYNCS.EXCH.64 URZ, [UR7+0x68], UR10 ;  /* 0x0000680a07ff75b2 */ /* 0x0004620008000100 */
[----:B------:R2:W1:Y:S02]  /*07c0*/  SYNCS.EXCH.64 URZ, [UR7+0x78], UR4 ;  /* 0x0000780407ff75b2 */ /* 0x0004640008000100 */
[----:B--2---:R-:W-:Y:S01]  /*07d0*/  NOP ;  /* 0x0000000000007918 */ /* 0x004fe20000000000 */
.L_x_10:
[----:B------:R-:W2:Y:S01]  /*07e0*/  SHFL.IDX PT, R2, R173, RZ, 0x1f ;  /* 0x00001fffad027589 */ /* 0x000ea200000e0000 */
[----:B------:R-:W-:Y:S01]  /*07f0*/  NOP ;  /* 0x0000000000007918 */ /* 0x000fe20000000000 */
[----:B--2---:R-:W-:-:S13]  /*0800*/  ISETP.NE.AND P0, PT, R2, 0x3, PT ;  /* 0x000000030200780c */ /* 0x004fda0003f05270 */
[----:B------:R-:W-:Y:S05]  /*0810*/  @P0 BRA `(.L_x_11) ;  /* 0x0000000000300947 */ /* 0x000fea0003800000 */
[----:B-1----:R-:W1:Y:S01]  /*0820*/  S2UR UR5, SR_CgaCtaId ;  /* 0x00000000000579c3 */ /* 0x002e620000008800 */
        /* <DEDUP_REMOVED lines=8> */
[----:B-1----:R2:W1:Y:S01]  /*08b0*/  SYNCS.EXCH.64 URZ, [UR5+0x80], UR10 ;  /* 0x0000800a05ff75b2 */ /* 0x0024620008000100 */
[----:B------:R2:W1:Y:S02]  /*08c0*/  SYNCS.EXCH.64 URZ, [UR5+0x88], UR10 ;  /* 0x0000880a05ff75b2 */ /* 0x0004640008000100 */
[----:B--2---:R-:W-:Y:S01]  /*08d0*/  NOP ;  /* 0x0000000000007918 */ /* 0x004fe20000000000 */
.L_x_11:
[----:B------:R-:W2:Y:S01]  /*08e0*/  SHFL.IDX PT, R2, R173, RZ, 0x1f ;  /* 0x00001fffad027589 */ /* 0x000ea200000e0000 */
[----:B------:R-:W-:Y:S01]  /*08f0*/  NOP ;  /* 0x0000000000007918 */ /* 0x000fe20000000000 */
[----:B--2---:R-:W-:-:S13]  /*0900*/  ISETP.NE.AND P0, PT, R2, 0x4, PT ;  /* 0x000000040200780c */ /* 0x004fda0003f05270 */
[----:B------:R-:W-:Y:S05]  /*0910*/  @P0 BRA `(.L_x_12) ;  /* 0x00000000004c0947 */ /* 0x000fea0003800000 */
[----:B-1----:R-:W1:Y:S01]  /*0920*/  S2UR UR5, SR_CgaCtaId ;  /* 0x00000000000579c3 */ /* 0x002e620000008800 */
[----:B------:R-:W-:Y:S01]  /*0930*/  UMOV UR9, 0x100 ;  /* 0x0000010000097882 */ /* 0x000fe20000000000 */
[----:B------:R-:W-:Y:S01]  /*0940*/  UMOV UR7, 0x400 ;  /* 0x0000040000077882 */ /* 0x000fe20000000000 */
[----:B------:R-:W-:Y:S01]  /*0950*/  USEL UR9, UR9, 0xe0, UP2 ;  /* 0x000000e009097887 */ /* 0x000fe20009000000 */
[----:B------:R-:W-:Y:S01]  /*0960*/  UMOV UR4, 0x1 ;  /* 0x0000000100047882 */ /* 0x000fe20000000000 */
[----:B------:R-:W-:Y:S01]  /*0970*/  ELECT P0, URZ, PT ;  /* 0x0000000000ff782f */ /* 0x000fe20003800000 */
[----:B------:R-:W-:-:S04]  /*0980*/  UIADD3 UR10, UPT, UPT, -UR4, 0x100000, URZ ;  /* 0x00100000040a7890 */ /* 0x000fc8000fffe1ff */
[----:B------:R-:W-:Y:S02]  /*0990*/  USHF.L.U32 UR11, UR10, 0xb, URZ ;  /* 0x0000000b0a0b7899 */ /* 0x000fe400080006ff */
[----:B------:R-:W-:Y:S02]  /*09a0*/  USHF.L.U32 UR10, UR10, 0x1, URZ ;  /* 0x000000010a0a7899 */ /* 0x000fe400080006ff */
[----:B------:R-:W-:-:S04]  /*09b0*/  UIADD3 UR12, UPT, UPT, -UR9, 0x100000, URZ ;  /* 0x00100000090c7890 */ /* 0x000fc8000fffe1ff */
[----:B------:R-:W-:Y:S02]  /*09c0*/  USHF.L.U32 UR13, UR12, 0xb, URZ ;  /* 0x0000000b0c0d7899 */ /* 0x000fe400080006ff */
[----:B------:R-:W-:Y:S02]  /*09d0*/  USHF.L.U32 UR12, UR12, 0x1, URZ ;  /* 0x000000010c0c7899 */ /* 0x000fe400080006ff */
[----:B-1----:R-:W-:Y:S01]  /*09e0*/  ULEA UR5, UR5, UR7, 0x18 ;  /* 0x0000000705057291 */ /* 0x002fe2000f8ec0ff */
[----:B------:R-:W1:Y:S11]  /*09f0*/  FENCE.VIEW.ASYNC.S ;  /* 0x00000000000073c6 */ /* 0x000e760000000000 */
[----:B-1----:R2:W1:Y:S01]  /*0a00*/  SYNCS.EXCH.64 URZ, [UR5+0x90], UR10 ;  /* 0x0000900a05ff75b2 */ /* 0x0024620008000100 */
[----:B------:R2:W1:Y:S01]  /*0a10*/  SYNCS.EXCH.64 URZ, [UR5+0xa0], UR12 ;  /* 0x0000a00c05ff75b2 */ /* 0x0004620008000100 */
[----:B------:R2:W1:Y:S01]  /*0a20*/  SYNCS.EXCH.64 URZ, [UR5+0x98], UR10 ;  /* 0x0000980a05ff75b2 */ /* 0x0004620008000100 */
[----:B------:R2:W1:Y:S02]  /*0a30*/  SYNCS.EXCH.64 URZ, [UR5+0xa8], UR12 ;  /* 0x0000a80c05ff75b2 */ /* 0x0004640008000100 */
[----:B--2---:R-:W-:Y:S01]  /*0a40*/  NOP ;  /* 0x0000000000007918 */ /* 0x004fe20000000000 */
.L_x_12:
        /* <DEDUP_REMOVED lines=20> */
[----:B------:R2:W1:Y:S01]  /*0b90*/  SYNCS.EXCH.64 URZ, [UR7+0xd8], UR4 ;  /* 0x0000d80407ff75b2 */ /* 0x0004620008000100 */
[----:B------:R2:W1:Y:S01]  /*0ba0*/  SYNCS.EXCH.64 URZ, [UR7+0xc0], UR10 ;  /* 0x0000c00a07ff75b2 */ /* 0x0004620008000100 */
[----:B------:R2:W1:Y:S01]  /*0bb0*/  SYNCS.EXCH.64 URZ, [UR7+0xe0], UR4 ;  /* 0x0000e00407ff75b2 */ /* 0x0004620008000100 */
[----:B------:R2:W1:Y:S01]  /*0bc0*/  SYNCS.EXCH.64 URZ, [UR7+0xc8], UR10 ;  /* 0x0000c80a07ff75b2 */ /* 0x0004620008000100 */
[----:B------:R2:W1:Y:S02]  /*0bd0*/  SYNCS.EXCH.64 URZ, [UR7+0xe8], UR4 ;  /* 0x0000e80407ff75b2 */ /* 0x0004640008000100 */
[----:B--2---:R-:W-:Y:S01]  /*0be0*/  NOP ;  /* 0x0000000000007918 */ /* 0x004fe20000000000 */
.L_x_13:
        /* <DEDUP_REMOVED lines=18> */
.L_x_14:
[----:B-1----:R-:W1:Y:S01]  /*0d10*/  S2UR UR5, SR_CTAID.X ;  /* 0x00000000000579c3 */ /* 0x002e620000002500 */
[----:B------:R-:W-:-:S05]  /*0d20*/  CS2R.32 R170, SR_CgaSize ;  /* 0x0000000000aa7805 */ /* 0x000fca0000008a00 */
[----:B------:R-:W-:-:S05]  /*0d30*/  IMAD R170, R170, -0xa0, RZ ;  /* 0xffffff60aaaa7824 */ /* 0x000fca00078e02ff */
[----:B------:R-:W-:-:S14]  /*0d40*/  R2UR UR9, R170 ;  /* 0x00000000aa0972ca */ /* 0x000fdc00000e0000 */
[----:B------:R-:W2:Y:S01]  /*0d50*/  LDCU UR9, c[0x0][UR9+0x2b0] ;  /* 0x00005600090977ac */ /* 0x000ea20008000800 */
[----:B------:R-:W-:Y:S01]  /*0d60*/  NOP ;  /* 0x0000000000007918 */ /* 0x000fe20000000000 */
[----:B------:R-:W-:-:S05]  /*0d70*/  CS2R.32 R170, SR_CgaSize ;  /* 0x0000000000aa7805 */ /* 0x000fca0000008a00 */
[----:B------:R-:W-:-:S05]  /*0d80*/  IMAD R170, R170, -0xa0, RZ ;  /* 0xffffff60aaaa7824 */ /* 0x000fca00078e02ff */
[----:B------:R-:W-:-:S14]  /*0d90*/  R2UR UR7, R170 ;  /* 0x00000000aa0772ca */ /* 0x000fdc00000e0000 */
[----:B------:R-:W3:Y:S01]  /*0da0*/  LDCU UR7, c[0x0][UR7+0x2b4] ;  /* 0x00005680070777ac */ /* 0x000ee20008000800 */
[----:B------:R-:W4:Y:S08]  /*0db0*/  S2UR UR4, SR_CTAID.Y ;  /* 0x00000000000479c3 */ /* 0x000f300000002600 */
[----:B------:R-:W3:Y:S01]  /*0dc0*/  LDC R9, c[0x0][0xb24] ;  /* 0x0002c900ff097b82 */ /* 0x000ee20000000800 */
[----:B-1----:R-:W-:-:S02]  /*0dd0*/  I2FP.F32.U32 R5, UR5 ;  /* 0x0000000500057c45 */ /* 0x002fc40008201000 */
[----:B------:R-:W-:-:S05]  /*0de0*/  CS2R.32 R3, SR_CgaSize ;  /* 0x0000000000037805 */ /* 0x000fca0000008a00 */
[----:B------:R-:W-:-:S06]  /*0df0*/  IMAD R3, R3, -0xa0, RZ ;  /* 0xffffff6003037824 */ /* 0x000fcc00078e02ff */
[----:B------:R-:W1:Y:S01]  /*0e00*/  LDC R3, c[0x0][R3+0x2a0] ;  /* 0x0000a80003037b82 */ /* 0x000e620000000800 */
[----:B------:R-:W-:Y:S01]  /*0e10*/  MOV R21, UR5 ;  /* 0x0000000500157c02 */ /* 0x000fe20008000f00 */
[----:B--2---:R-:W-:Y:S01]  /*0e20*/  FMUL R5, R5, UR9 ;  /* 0x0000000905057c20 */ /* 0x004fe20008400000 */
[----:B----4-:R-:W-:Y:S02]  /*0e30*/  I2FP.F32.U32 R4, UR4 ;  /* 0x0000000400047c45 */ /* 0x010fe40008201000 */
[----:B------:R-:W-:-:S05]  /*0e40*/  CS2R.32 R2, SR_CgaSize ;  /* 0x0000000000027805 */ /* 0x000fca0000008a00 */
[----:B------:R-:W-:-:S06]  /*0e50*/  IMAD R2, R2, -0xa0, RZ ;  /* 0xffffff6002027824 */ /* 0x000fcc00078e02ff */
[----:B------:R-:W2:Y:S01]  /*0e60*/  LDC R2, c[0x0][R2+0x2a4] ;  /* 0x0000a90002027b82 */ /* 0x000ea20000000800 */
[----:B------:R-:W4:Y:S01]  /*0e70*/  F2I.U32.TRUNC.NTZ R170, R5 ;  /* 0x0000000500aa7305 */ /* 0x000f22000020f000 */
[----:B------:R-:W-:Y:S01]  /*0e80*/  MOV R20, UR4 ;  /* 0x0000000400147c02 */ /* 0x000fe20008000f00 */
[----:B---3--:R-:W-:-:S05]  /*0e90*/  FMUL R4, R4, UR7 ;  /* 0x0000000704047c20 */ /* 0x008fca0008400000 */
[----:B------:R-:W-:Y:S01]  /*0ea0*/  BAR.SYNC.DEFER_BLOCKING 0x0 ;  /* 0x0000000000007b1d */ /* 0x000fe20000010000 */
[----:B------:R-:W-:-:S05]  /*0eb0*/  ISETP.GE.AND P0, PT, R9, 0x1, PT ;  /* 0x000000010900780c */ /* 0x000fca0003f06270 */
[----:B------:R-:W3:Y:S02]  /*0ec0*/  F2I.U32.TRUNC.NTZ R147, R4 ;  /* 0x0000000400937305 */ /* 0x000ee4000020f000 */
[----:B------:R-:W2:Y:S01]  /*0ed0*/  S2UR UR36, SR_CTAID.Z ;  /* 0x00000000002479c3 */ /* 0x000ea20000002700 */
[----:B----4-:R-:W-:-:S05]  /*0ee0*/  IADD3 R170, PT, PT, -R170, RZ, RZ ;  /* 0x000000ffaaaa7210 */ /* 0x010fca0007ffe1ff */
[----:B-1----:R-:W-:Y:S01]  /*0ef0*/  IMAD R170, R3, R170, UR5 ;  /* 0x0000000503aa7e24 */ /* 0x002fe2000f8e02aa */
[----:B---3--:R-:W-:-:S05]  /*0f00*/  IADD3 R147, PT, PT, -R147, RZ, RZ ;  /* 0x000000ff93937210 */ /* 0x008fca0007ffe1ff */
[----:B--2---:R-:W-:Y:S01]  /*0f10*/  IMAD R147, R2, R147, UR4 ;  /* 0x0000000402937e24 */ /* 0x004fe2000f8e0293 */
[----:B------:R-:W-:Y:S06]  /*0f20*/  @!P0 BRA `(.L_x_15) ;  /* 0x0000000000b88947 */ /* 0x000fec0003800000 */
[----:B------:R-:W1:Y:S01]  /*0f30*/  LDC.64 R4, c[0x0][0xb18] ;  /* 0x0002c600ff047b82 */ /* 0x000e620000000a00 */
[----:B------:R-:W-:-:S07]  /*0f40*/  ISETP.NE.AND P0, PT, R9, 0x1, PT ;  /* 0x000000010900780c */ /* 0x000fce0003f05270 */
[----:B------:R-:W2:Y:S08]  /*0f50*/  LDC R10, c[0x0][0xb0c] ;  /* 0x0002c300ff0a7b82 */ /* 0x000eb00000000800 */
[----:B------:R-:W3:Y:S08]  /*0f60*/  LDC R11, c[0x0][0x370] ;  /* 0x0000dc00ff0b7b82 */ /* 0x000ef00000000800 */
[----:B------:R-:W4:Y:S01]  /*0f70*/  LDC R12, c[0x0][0x374] ;  /* 0x0000dd00ff0c7b82 */ /* 0x000f220000000800 */
[----:B-1----:R-:W-:-:S07]  /*0f80*/  ISETP.NE.AND P1, PT, R4, 0x1, PT ;  /* 0x000000010400780c */ /* 0x002fce0003f25270 */
[----:B------:R-:W3:Y:S01]  /*0f90*/  LDC.64 R6, c[0x0][0xb10] ;  /* 0x0002c400ff067b82 */ /* 0x000ee20000000a00 */
[----:B--2---:R-:W-:-:S07]  /*0fa0*/  ISETP.NE.AND P2, PT, R10, 0x1, PT ;  /* 0x000000010a00780c */ /* 0x004fce0003f45270 */
[----:B------:R-:W1:Y:S08]  /*0fb0*/  LDC R8, c[0x0][0xb20] ;  /* 0x0002c800ff087b82 */ /* 0x000e700000000800 */
[----:B------:R-:W2:Y:S01]  /*0fc0*/  LDC.64 R2, c[0x0][0xb28] ;  /* 0x0002ca00ff027b82 */ /* 0x000ea20000000a00 */
[----:B----4-:R-:W-:-:S04]  /*0fd0*/  IMAD.HI.U32 R13, R12, R5, RZ ;  /* 0x000000050c0d7227 */ /* 0x010fc800078e00ff */
[----:B------:R-:W-:-:S04]  /*0fe0*/  IMAD.HI.U32 R5, R20, R5, RZ ;  /* 0x0000000514057227 */ /* 0x000fc800078e00ff */
[----:B---3--:R-:W-:-:S04]  /*0ff0*/  IMAD.HI.U32 R14, R11, R6, RZ ;  /* 0x000000060b0e7227 */ /* 0x008fc800078e00ff */
[C---:B------:R-:W-:Y:S01]  /*1000*/  IMAD.HI.U32 R16, R21.reuse, R6, RZ ;  /* 0x0000000615107227 */ /* 0x040fe200078e00ff */
[-C--:B------:R-:W-:Y:S02]  /*1010*/  @P2 SHF.R.U32.HI R11, RZ, R7.reuse, R14 ;  /* 0x00000007ff0b2219 */ /* 0x080fe4000001160e */
[-C--:B-1----:R-:W-:Y:S02]  /*1020*/  @P1 SHF.R.U32.HI R12, RZ, R8.reuse, R13 ;  /* 0x00000008ff0c1219 */ /* 0x082fe4000001160d */
[----:B------:R-:W-:Y:S02]  /*1030*/  SHF.R.U32.HI R5, RZ, R8, R5 ;  /* 0x00000008ff057219 */ /* 0x000fe40000011605 */
[----:B------:R-:W-:Y:S02]  /*1040*/  SHF.R.U32.HI R16, RZ, R7, R16 ;  /* 0x00000007ff107219 */ /* 0x000fe40000011610 */
[----:B------:R-:W-:Y:S01]  /*1050*/  SEL R5, R20, R5, !P1 ;  /* 0x0000000514057207 */ /* 0x000fe20004800000 */
[----:B--2---:R-:W-:Y:S01]  /*1060*/  IMAD.HI.U32 R14, R12, R2, RZ ;  /* 0x000000020c0e7227 */ /* 0x004fe200078e00ff */
[----:B------:R-:W-:-:S02]  /*1070*/  SEL R7, R21, R16, !P2 ;  /* 0x0000001015077207 */ /* 0x000fc40005000000 */
[----:B------:R-:W-:Y:S01]  /*1080*/  IADD3 R13, PT, PT, -R5, RZ, RZ ;  /* 0x000000ff050d7210 */ /* 0x000fe20007ffe1ff */
[----:B------:R-:W-:Y:S01]  /*1090*/  IMAD.HI.U32 R6, R11, R2, RZ ;  /* 0x000000020b067227 */ /* 0x000fe200078e00ff */
[----:B------:R-:W-:-:S03]  /*10a0*/  @P0 SHF.R.U32.HI R12, RZ, R3, R14 ;  /* 0x00000003ff0c0219 */ /* 0x000fc6000001160e */
[----:B------:R-:W-:Y:S01]  /*10b0*/  IMAD R13, R4, R13, R20 ;  /* 0x0000000d040d7224 */ /* 0x000fe200078e0214 */
[----:B------:R-:W-:Y:S01]  /*10c0*/  @P0 SHF.R.U32.HI R11, RZ, R3, R6 ;  /* 0x00000003ff0b0219 */ /* 0x000fe20000011606 */
[----:B------:R-:W-:-:S04]  /*10d0*/  IMAD R12, R12, R9, RZ ;  /* 0x000000090c0c7224 */ /* 0x000fc800078e02ff */
[----:B------:R-:W-:Y:S01]  /*10e0*/  IMAD R6, R11, R9, RZ ;  /* 0x000000090b067224 */ /* 0x000fe200078e02ff */
[----:B------:R-:W-:-:S04]  /*10f0*/  ISETP.GE.AND P1, PT, R5, R12, PT ;  /* 0x0000000c0500720c */ /* 0x000fc80003f26270 */
[----:B------:R-:W-:Y:S01]  /*1100*/  ISETP.GE.OR P1, PT, R7, R6, P1 ;  /* 0x000000060700720c */ /* 0x000fe20000f26670 */
[----:B------:R-:W-:-:S05]  /*1110*/  IMAD.HI.U32 R6, R5, R2, RZ ;  /* 0x0000000205067227 */ /* 0x000fca00078e00ff */
[----:B------:R-:W-:-:S04]  /*1120*/  SHF.R.U32.HI R6, RZ, R3, R6 ;  /* 0x00000003ff067219 */ /* 0x000fc80000011606 */
[----:B------:R-:W-:-:S03]  /*1130*/  SEL R6, R5, R6, !P0 ;  /* 0x0000000605067207 */ /* 0x000fc60004000000 */
[----:B------:R-:W-:Y:S01]  /*1140*/  @!P1 IMAD.HI.U32 R8, R7, R2, RZ ;  /* 0x0000000207089227 */ /* 0x000fe200078e00ff */
[----:B------:R-:W-:-:S04]  /*1150*/  IADD3 R2, PT, PT, -R6, RZ, RZ ;  /* 0x000000ff06027210 */ /* 0x000fc80007ffe1ff */
[----:B------:R-:W-:Y:S01]  /*1160*/  @!P1 SHF.R.U32.HI R8, RZ, R3, R8 ;  /* 0x00000003ff089219 */ /* 0x000fe20000011608 */
[----:B------:R-:W-:-:S03]  /*1170*/  IMAD R2, R9, R2, R5 ;  /* 0x0000000209027224 */ /* 0x000fc600078e0205 */
[----:B------:R-:W-:-:S05]  /*1180*/  @!P1 SEL R3, R7, R8, !P0 ;  /* 0x0000000807039207 */ /* 0x000fca0004000000 */
[--C-:B------:R-:W-:Y:S02]  /*1190*/  @!P1 IMAD.IADD R6, R6, 0x1, -R3.reuse ;  /* 0x0000000106069824 */ /* 0x100fe400078e0a03 */
[----:B------:R-:W-:Y:S01]  /*11a0*/  @!P1 IMAD R3, R2, R11, R3 ;  /* 0x0000000b02039224 */ /* 0x000fe200078e0203 */
[----:B------:R-:W-:Y:S01]  /*11b0*/  IADD3 R2, PT, PT, -R7, RZ, RZ ;  /* 0x000000ff07027210 */ /* 0x000fe20007ffe1ff */
[----:B------:R-:W-:Y:S02]  /*11c0*/  @!P1 IMAD R5, R6, R9, R7 ;  /* 0x0000000906059224 */ /* 0x000fe400078e0207 */
[----:B------:R-:W-:Y:S02]  /*11d0*/  @!P1 IMAD.MOV.U32 R7, RZ, RZ, R3 ;  /* 0x000000ffff079224 */ /* 0x000fe400078e0003 */
[----:B------:R-:W-:Y:S02]  /*11e0*/  IMAD R2, R10, R2, R21 ;  /* 0x000000020a027224 */ /* 0x000fe400078e0215 */
[----:B------:R-:W-:-:S02]  /*11f0*/  IMAD R20, R5, R4, R13 ;  /* 0x0000000405147224 */ /* 0x000fc400078e020d */
[----:B------:R-:W-:Y:S02]  /*1200*/  IMAD R21, R7, R10, R2 ;  /* 0x0000000a07157224 */ /* 0x000fe400078e0202 */
.L_x_15:
[----:B------:R-:W1:Y:S01]  /*1210*/  LDCU UR4, c[0x0][0xb30] ;  /* 0x00016600ff0477ac */ /* 0x000e620008000800 */
[----:B------:R-:W2:Y:S08]  /*1220*/  S2UR UR37, SR_CgaCtaId ;  /* 0x00000000002579c3 */ /* 0x000eb00000008800 */
[----:B------:R-:W3:Y:S01]  /*1230*/  LDC R72, c[0x0][0xb24] ;  /* 0x0002c900ff487b82 */ /* 0x000ee20000000800 */
[----:B-1----:R-:W-:-:S09]  /*1240*/  UISETP.NE.AND UP1, UPT, UR4, 0x1, UPT ;  /* 0x000000010400788c */ /* 0x002fd2000bf25270 */
[----:B--2---:R-:W-:Y:S05]  /*1250*/  BRA.U UP1, `(.L_x_16) ;  /* 0x0000000101407547 */ /* 0x004fea000b800000 */
[----:B------:R-:W1:Y:S08]  /*1260*/  LDC.64 R4, c[0x0][0xb10] ;  /* 0x0002c400ff047b82 */ /* 0x000e700000000a00 */
[----:B------:R-:W2:Y:S08]  /*1270*/  LDC.64 R2, c[0x0][0xb18] ;  /* 0x0002c600ff027b82 */ /* 0x000eb00000000a00 */
[----:B------:R-:W4:Y:S08]  /*1280*/  LDC R6, c[0x0][0xb20] ;  /* 0x0002c800ff067b82 */ /* 0x000f300000000800 */
[----:B------:R-:W3:Y:S01]  /*1290*/  LDC R8, c[0x0][0xb0c] ;  /* 0x0002c300ff087b82 */ /* 0x000ee20000000800 */
[----:B-1----:R-:W-:-:S05]  /*12a0*/  IMAD.HI.U32 R4, R21, R4, RZ ;  /* 0x0000000415047227 */ /* 0x002fca00078e00ff */
[----:B------:R-:W-:Y:S01]  /*12b0*/  SHF.R.U32.HI R4, RZ, R5, R4 ;  /* 0x00000005ff047219 */ /* 0x000fe20000011604 */
[----:B--2---:R-:W-:Y:S01]  /*12c0*/  IMAD.HI.U32 R3, R20, R3, RZ ;  /* 0x0000000314037227 */ /* 0x004fe200078e00ff */
[----:B------:R-:W-:-:S04]  /*12d0*/  ISETP.NE.AND P0, PT, R2, 0x1, PT ;  /* 0x000000010200780c */ /* 0x000fc80003f05270 */
[----:B----4-:R-:W-:-:S04]  /*12e0*/  SHF.R.U32.HI R3, RZ, R6, R3 ;  /* 0x00000006ff037219 */ /* 0x010fc80000011603 */
[----:B------:R-:W-:Y:S02]  /*12f0*/  SEL R3, R20, R3, !P0 ;  /* 0x0000000314037207 */ /* 0x000fe40004000000 */
[----:B---3--:R-:W-:-:S04]  /*1300*/  ISETP.NE.AND P1, PT, R8, 0x1, PT ;  /* 0x000000010800780c */ /* 0x008fc80003f25270 */
[----:B------:R-:W-:-:S05]  /*1310*/  SEL R4, R21, R4, !P1 ;  /* 0x0000000415047207 */ /* 0x000fca0004800000 */
[----:B------:R-:W-:Y:S02]  /*1320*/  IMAD.IADD R5, R3, 0x1, -R4 ;  /* 0x0000000103057824 */ /* 0x000fe400078e0a04 */
[----:B------:R-:W-:Y:S02]  /*1330*/  IMAD.IADD R3, R4, 0x1, -R3 ;  /* 0x0000000104037824 */ /* 0x000fe400078e0a03 */
[----:B------:R-:W-:Y:S02]  /*1340*/  IMAD R21, R5, R8, R21 ;  /* 0x0000000805157224 */ /* 0x000fe400078e0215 */
[----:B------:R-:W-:-:S07]  /*1350*/  IMAD R20, R3, R2, R20 ;  /* 0x0000000203147224 */ /* 0x000fce00078e0214 */
.L_x_16:
[----:B------:R-:W-:Y:S01]  /*1360*/  BAR.SYNC.DEFER_BLOCKING 0x0 ;  /* 0x0000000000007b1d */ /* 0x000fe20000010000 */
[----:B------:R-:W-:Y:S01]  /*1370*/  UISETP.NE.AND UP1, UPT, UR8, 0x2, UPT ;  /* 0x000000020800788c */ /* 0x000fe2000bf25270 */
[----:B------:R-:W-:Y:S02]  /*1380*/  ISETP.NE.OR P5, PT, R0, 0x2, !P5 ;  /* 0x000000020000780c */ /* 0x000fe40006fa5670 */
[----:B------:R-:W-:-:S06]  /*1390*/  LOP3.LUT R2, R189, 0x1f, RZ, 0xc0, !PT ;  /* 0x0000001fbd027812 */ /* 0x000fcc00078ec0ff */
[----:B------:R-:W-:Y:S05]  /*13a0*/  BRA.U UP1, `(.L_x_17) ;  /* 0x00000011019c7547 */ /* 0x000fea000b800000 */
[----:B------:R-:W1:Y:S01]  /*13b0*/  LDCU UR13, c[0x0][0x38c] ;  /* 0x00007180ff0d77ac */ /* 0x000e620008000800 */
[----:B------:R-:W2:Y:S01]  /*13c0*/  LDC R9, c[0x0][0x370] ;  /* 0x0000dc00ff097b82 */ /* 0x000ea20000000800 */
[----:B------:R-:W-:Y:S01]  /*13d0*/  PLOP3.LUT P1, PT, PT, PT, UP2, 0x80, 0x8 ;  /* 0x000000000008781c */ /* 0x000fe20003f2f028 */
[----:B------:R-:W-:Y:S01]  /*13e0*/  IMAD.MOV.U32 R15, RZ, RZ, 0x1 ;  /* 0x00000001ff0f7424 */ /* 0x000fe200078e00ff */
[----:B------:R-:W-:Y:S01]  /*13f0*/  ISETP.EQ.OR P4, PT, R2, RZ, P5 ;  /* 0x000000ff0200720c */ /* 0x000fe20002f82670 */
[----:B------:R-:W-:Y:S01]  /*1400*/  IMAD.MOV.U32 R14, RZ, RZ, RZ ;  /* 0x000000ffff0e7224 */ /* 0x000fe200078e00ff */
[----:B------:R-:W-:Y:S02]  /*1410*/  PLOP3.LUT P1, PT, P1, PT, PT, 0x8, 0x80 ;  /* 0x000000000080781c */ /* 0x000fe40000f2e170 */
[----:B------:R-:W-:Y:S01]  /*1420*/  CS2R R12, SRZ ;  /* 0x00000000000c7805 */ /* 0x000fe2000001ff00 */
[----:B------:R-:W-:Y:S01]  /*1430*/  IMAD.MOV.U32 R10, RZ, RZ, 0x1 ;  /* 0x00000001ff0a7424 */ /* 0x000fe200078e00ff */
[----:B------:R-:W4:Y:S01]  /*1440*/  LDC R0, c[0x0][0x374] ;  /* 0x0000dd00ff007b82 */ /* 0x000f220000000800 */
[----:B------:R-:W2:Y:S01]  /*1450*/  LDCU.64 UR22, c[0x0][0x348] ;  /* 0x00006900ff1677ac */ /* 0x000ea20008000a00 */
[----:B------:R-:W-:Y:S01]  /*1460*/  UMOV UR6, URZ ;  /* 0x000000ff00067c82 */ /* 0x000fe20008000000 */
[----:B-1----:R-:W-:-:S04]  /*1470*/  UIADD3 UR5, UPT, UPT, UR13, 0x7f, URZ ;  /* 0x0000007f0d057890 */ /* 0x002fc8000fffe0ff */
[----:B------:R-:W-:-:S04]  /*1480*/  USHF.R.S32.HI UR4, URZ, 0x1f, UR5 ;  /* 0x0000001fff047899 */ /* 0x000fc80008011405 */
[----:B------:R-:W-:-:S04]  /*1490*/  ULEA.HI UR4, UR4, UR5, URZ, 0x7 ;  /* 0x0000000504047291 */ /* 0x000fc8000f8f38ff */
[----:B------:R-:W-:Y:S02]  /*14a0*/  USHF.R.S32.HI UR15, URZ, 0x7, UR4 ;  /* 0x00000007ff0f7899 */ /* 0x000fe40008011404 */
[----:B------:R-:W-:Y:S02]  /*14b0*/  UIADD3 UR4, UPT, UPT, UR13, -0x1, URZ ;  /* 0xffffffff0d047890 */ /* 0x000fe4000fffe0ff */
[----:B------:R-:W-:Y:S02]  /*14c0*/  UISETP.LT.U32.AND UP0, UPT, UR15, 0x6, UPT ;  /* 0x000000060f00788c */ /* 0x000fe4000bf01070 */
[----:B------:R-:W-:Y:S02]  /*14d0*/  UISETP.GE.U32.AND UP1, UPT, UR4, -0xff, UPT ;  /* 0xffffff010400788c */ /* 0x000fe4000bf26070 */
[----:B------:R-:W-:Y:S02]  /*14e0*/  USEL UR14, UR15, 0x6, UP0 ;  /* 0x000000060f0e7887 */ /* 0x000fe40008000000 */
[----:B------:R-:W-:-:S02]  /*14f0*/  UIADD3 UR13, UPT, UPT, UR13, 0xfe, URZ ;  /* 0x000000fe0d0d7890 */ /* 0x000fc4000fffe0ff */
[----:B------:R-:W-:Y:S02]  /*1500*/  UIADD3 UR5, UPT, UPT, UR14, -0x1, URZ ;  /* 0xffffffff0e057890 */ /* 0x000fe4000fffe0ff */
[----:B------:R-:W-:-:S03]  /*1510*/  UIADD3 UR7, UPT, UPT, UR15, -UR14, URZ ;  /* 0x8000000e0f077290 */ /* 0x000fc6000fffe0ff */
[----:B------:R-:W-:-:S04]  /*1520*/  @UP1 UIADD3 UR5, UPT, UPT, UR14, URZ, URZ ;  /* 0x000000ff0e051290 */ /* 0x000fc8000fffe0ff */
[----:B--2---:R-:W-:-:S12]  /*1530*/  UIADD3 UR5, UPT, UPT, UR5, 0x1, URZ ;  /* 0x0000000105057890 */ /* 0x004fd8000fffe0ff */
.L_x_35:
[----:B------:R-:W-:Y:S01]  /*1540*/  UISETP.NE.AND UP0, UPT, UR37, URZ, UPT ;  /* 0x000000ff2500728c */ /* 0x000fe2000bf05270 */
[----:B------:R-:W1:Y:S08]  /*1550*/  S2UR UR37, SR_CgaCtaId ;  /* 0x00000000002579c3 */ /* 0x000e700000008800 */
[----:B------:R-:W-:Y:S05]  /*1560*/  BRA.U UP0, `(.L_x_18) ;  /* 0x0000000100347547 */ /* 0x000fea000b800000 */
[----:B------:R-:W2:Y:S01]  /*1570*/  S2R R2, SR_CgaCtaId ;  /* 0x0000000000027919 */ /* 0x000ea20000008800 */
[----:B------:R-:W-:-:S04]  /*1580*/  MOV R3, 0x400 ;  /* 0x0000040000037802 */ /* 0x000fc80000000f00 */
[----:B--2---:R-:W-:Y:S02]  /*1590*/  LEA R3, R2, R3, 0x18 ;  /* 0x0000000302037211 */ /* 0x004fe400078ec0ff */
[----:B------:R-:W-:-:S03]  /*15a0*/  SHF.L.U32 R2, R10, 0x1f, RZ ;  /* 0x0000001f0a027819 */ /* 0x000fc600000006ff */
[----:B------:R-:W-:-:S04]  /*15b0*/  IMAD R3, R12, 0x8, R3 ;  /* 0x000000080c037824 */ /* 0x000fc800078e0203 */
[----:B------:R-:W2:Y:S02]  /*15c0*/  SYNCS.PHASECHK.TRANS64.TRYWAIT P0, [R3+URZ+0x100], R2 ;  /* 0x00010002030075a7 */ /* 0x000ea400080011ff */
[----:B--2---:R-:W-:Y:S05]  /*15d0*/  @!P0 BRA `(.L_x_19) ;  /* 0x0000006c005c8947 */ /* 0x004fea0003800000 */
.L_x_108:
[----:B------:R-:W-:Y:S01]  /*15e0*/  VIADD R12, R12, 0x1 ;  /* 0x000000010c0c7836 */ /* 0x000fe20000000000 */
[----:B------:R2:W-:Y:S04]  /*15f0*/  SYNCS.ARRIVE.TRANS64.A1T0 RZ, [R3+URZ+0xf0], RZ ;  /* 0x0000f0ff03ff79a7 */ /* 0x0005e800081000ff */
[----:B------:R-:W-:-:S04]  /*1600*/  ISETP.NE.AND P0, PT, R12, 0x2, PT ;  /* 0x000000020c00780c */ /* 0x000fc80003f05270 */
[----:B------:R-:W-:Y:S02]  /*1610*/  SEL R12, R12, RZ, P0 ;  /* 0x000000ff0c0c7207 */ /* 0x000fe40000000000 */
[----:B--2---:R-:W-:-:S04]  /*1620*/  SEL R3, RZ, 0x1, P0 ;  /* 0x00000001ff037807 */ /* 0x004fc80000000000 */
[----:B------:R-:W-:-:S07]  /*1630*/  LOP3.LUT R10, R10, R3, RZ, 0x3c, !PT ;  /* 0x000000030a0a7212 */ /* 0x000fce00078e3cff */
.L_x_18:
[----:B------:R-:W-:Y:S01]  /*1640*/  UMOV UR4, 0x400 ;  /* 0x0000040000047882 */ /* 0x000fe20000000000 */
[----:B------:R-:W-:Y:S01]  /*1650*/  SHF.L.U32 R2, R15, 0x1f, RZ ;  /* 0x0000001f0f027819 */ /* 0x000fe200000006ff */
[----:B-1----:R-:W-:Y:S01]  /*1660*/  ULEA UR4, UR37, UR4, 0x18 ;  /* 0x0000000425047291 */ /* 0x002fe2000f8ec0ff */
[----:B------:R-:W-:Y:S01]  /*1670*/  R2UR UR35, R21 ;  /* 0x00000000152372ca */ /* 0x000fe200000e0000 */
[----:B------:R-:W-:Y:S01]  /*1680*/  UISETP.GE.U32.AND UP0, UPT, UR13, 0xff, UPT ;  /* 0x000000ff0d00788c */ /* 0x000fe2000bf06070 */
[----:B------:R-:W-:Y:S01]  /*1690*/  R2UR UR11, R20 ;  /* 0x00000000140b72ca */ /* 0x000fe200000e0000 */
[----:B------:R-:W-:Y:S01]  /*16a0*/  ULEA UR8, UR6, UR4, 0x3 ;  /* 0x0000000406087291 */ /* 0x000fe2000f8e18ff */
[----:B------:R-:W-:-:S08]  /*16b0*/  UMOV UR24, URZ ;  /* 0x000000ff00187c82 */ /* 0x000fd00008000000 */
[----:B------:R1:W2:Y:S01]  /*16c0*/  SYNCS.PHASECHK.TRANS64.TRYWAIT P0, [UR8+0x30], R2 ;  /* 0x00003002ff0075a7 */ /* 0x0002a20008001108 */
[----:B------:R-:W-:Y:S02]  /*16d0*/  USHF.L.U32 UR35, UR35, 0x7, URZ ;  /* 0x0000000723237899 */ /* 0x000fe400080006ff */
[----:B------:R-:W-:Y:S01]  /*16e0*/  USHF.L.U32 UR11, UR11, 0x7, URZ ;  /* 0x000000070b0b7899 */ /* 0x000fe200080006ff */
[----:B------:R-:W-:Y:S11]  /*16f0*/  BRA.U !UP0, `(.L_x_20) ;  /* 0x0000000108a47547 */ /* 0x000ff6000b800000 */
[----:B------:R-:W-:Y:S01]  /*1700*/  UMOV UR16, URZ ;  /* 0x000000ff00107c82 */ /* 0x000fe20008000000 */
[----:B------:R-:W-:-:S05]  /*1710*/  UMOV UR17, UR6 ;  /* 0x0000000600117c82 */ /* 0x000fca0008000000 */
.L_x_25:
[----:B-1----:R-:W-:Y:S01]  /*1720*/  ULEA UR33, UR17, UR4, 0x3 ;  /* 0x0000000411217291 */ /* 0x002fe2000f8e18ff */
[----:B--2---:R-:W-:Y:S01]  /*1730*/  @!P5 MOV R3, 0x8000 ;  /* 0x000080000003d802 */ /* 0x004fe20000000f00 */
[----:B--2---:R-:W-:Y:S10]  /*1740*/  @P0 BRA `(.L_x_21) ;  /* 0x00000000000c0947 */ /* 0x004ff40003800000 */
[----:B------:R-:W-:-:S04]  /*1750*/  SHF.L.U32 R5, R15, 0x1f, RZ ;  /* 0x0000001f0f057819 */ /* 0x000fc800000006ff */
[----:B------:R-:W2:Y:S02]  /*1760*/  SYNCS.PHASECHK.TRANS64.TRYWAIT P0, [UR33+0x30], R5 ;  /* 0x00003005ff0075a7 */ /* 0x000ea40008001121 */
[----:B--2---:R-:W-:Y:S05]  /*1770*/  @!P0 BRA `(.L_x_22) ;  /* 0x0000006c00088947 */ /* 0x004fea0003800000 */
.L_x_21:
[----:B------:R2:W-:Y:S01]  /*1780*/  @!P5 SYNCS.ARRIVE.TRANS64 RZ, [UR33], R3 ;  /* 0x00000003ffffd9a7 */ /* 0x0005e20008000021 */
[----:B------:R-:W-:Y:S04]  /*1790*/  BSSY.RECONVERGENT B0, `(.L_x_23) ;  /* 0x0000003000007945 */ /* 0x000fe80003800200 */
[----:B------:R-:W-:Y:S05]  /*17a0*/  @P4 BRA `(.L_x_24) ;  /* 0x0000000000044947 */ /* 0x000fea0003800000 */
[----:B------:R-:W-:Y:S05]  /*17b0*/  BPT.TRAP 0x1 ;  /* 0x000000040000795c */ /* 0x000fea0000300000 */
.L_x_24:
[----:B------:R-:W-:Y:S05]  /*17c0*/  BSYNC.RECONVERGENT B0 ;  /* 0x0000000000007941 */ /* 0x000fea0003800200 */
.L_x_23:
[----:B------:R-:W-:Y:S02]  /*17d0*/  UIADD3 UR6, UPT, UPT, UR17, 0x1, URZ ;  /* 0x0000000111067890 */ /* 0x000fe4000fffe0ff */
[----:B------:R-:W-:Y:S02]  /*17e0*/  UIADD3 UR26, UP1, UPT, UR22, 0x80, URZ ;  /* 0x00000080161a7890 */ /* 0x000fe4000ff3e0ff */
[----:B------:R-:W-:Y:S02]  /*17f0*/  UISETP.NE.AND UP0, UPT, UR6, 0x6, UPT ;  /* 0x000000060600788c */ /* 0x000fe4000bf05270 */
[----:B------:R-:W-:Y:S02]  /*1800*/  USHF.L.U32 UR34, UR16, 0x7, URZ ;  /* 0x0000000710227899 */ /* 0x000fe400080006ff */
[----:B------:R-:W-:Y:S02]  /*1810*/  USEL UR9, URZ, 0x1, UP0 ;  /* 0x00000001ff097887 */ /* 0x000fe40008000000 */
[----:B------:R-:W-:-:S02]  /*1820*/  USEL UR6, UR6, URZ, UP0 ;  /* 0x000000ff06067287 */ /* 0x000fc40008000000 */
[----:B------:R-:W-:Y:S02]  /*1830*/  UIADD3 UR20, UP0, UPT, UR22, 0x180, URZ ;  /* 0x0000018016147890 */ /* 0x000fe4000ff1e0ff */
[----:B------:R-:W-:Y:S01]  /*1840*/  ULEA UR8, UR6, UR4, 0x3 ;  /* 0x0000000406087291 */ /* 0x000fe2000f8e18ff */
[----:B------:R-:W-:Y:S01]  /*1850*/  LOP3.LUT R15, R15, UR9, RZ, 0x3c, !PT ;  /* 0x000000090f0f7c12 */ /* 0x000fe2000f8e3cff */
[----:B------:R-:W-:Y:S02]  /*1860*/  UIADD3.X UR27, UPT, UPT, URZ, UR23, URZ, UP1, !UPT ;  /* 0x00000017ff1b7290 */ /* 0x000fe40008ffe4ff */
[----:B------:R-:W-:Y:S01]  /*1870*/  UIADD3.X UR21, UPT, UPT, URZ, UR23, URZ, UP0, !UPT ;  /* 0x00000017ff157290 */ /* 0x000fe200087fe4ff */
[----:B-1----:R-:W-:Y:S01]  /*1880*/  SHF.L.U32 R2, R15, 0x1f, RZ ;  /* 0x0000001f0f027819 */ /* 0x002fe200000006ff */
[----:B------:R-:W-:Y:S01]  /*1890*/  UMOV UR18, 0x0 ;  /* 0x0000000000127882 */ /* 0x000fe20000000000 */
[----:B------:R-:W-:Y:S01]  /*18a0*/  UMOV UR19, 0x10000000 ;  /* 0x1000000000137882 */ /* 0x000fe20000000000 */
[----:B------:R-:W-:Y:S01]  /*18b0*/  UMOV UR12, UR36 ;  /* 0x00000024000c7c82 */ /* 0x000fe20008000000 */
[----:B------:R1:W1:Y:S01]  /*18c0*/  SYNCS.PHASECHK.TRANS64.TRYWAIT P0, [UR8+0x30], R2 ;  /* 0x00003002ff0075a7 */ /* 0x0002620008001108 */
[----:B------:R-:W-:Y:S01]  /*18d0*/  ULEA UR8, UR17, UR4, 0xe ;  /* 0x0000000411087291 */ /* 0x000fe2000f8e70ff */
[----:B------:R-:W-:Y:S01]  /*18e0*/  UMOV UR9, UR33 ;  /* 0x0000002100097c82 */ /* 0x000fe20008000000 */
[----:B------:R-:W-:-:S02]  /*18f0*/  UMOV UR10, UR34 ;  /* 0x00000022000a7c82 */ /* 0x000fc40008000000 */
[----:B------:R-:W-:Y:S02]  /*1900*/  UIADD3 UR32, UPT, UPT, UR8, 0x8400, URZ ;  /* 0x0000840008207890 */ /* 0x000fe4000fffe0ff */
[----:B------:R-:W-:Y:S02]  /*1910*/  UIADD3 UR8, UPT, UPT, UR8, 0x20400, URZ ;  /* 0x0002040008087890 */ /* 0x000fe4000fffe0ff */
[----:B------:R-:W-:Y:S01]  /*1920*/  UIADD3 UR16, UPT, UPT, UR16, 0x1, URZ ;  /* 0x0000000110107890 */ /* 0x000fe2000fffe0ff */
[----:B------:R-:W-:Y:S01]  /*1930*/  UMOV UR24, UR5 ;  /* 0x0000000500187c82 */ /* 0x000fe20008000000 */
[----:B------:R-:W-:Y:S02]  /*1940*/  UMOV UR17, UR6 ;  /* 0x0000000600117c82 */ /* 0x000fe40008000000 */
[----:B------:R-:W-:Y:S01]  /*1950*/  UISETP.NE.AND UP0, UPT, UR16, UR5, UPT ;  /* 0x000000051000728c */ /* 0x000fe2000bf05270 */
[----:B------:R1:W-:Y:S02]  /*1960*/  UTMALDG.3D [UR32], [UR26], desc[UR18] ;  /* 0x000012201a0075b4 */ /* 0x0003e40008011000 */
[----:B------:R1:W-:Y:S06]  /*1970*/  UTMALDG.3D [UR8], [UR20], desc[UR18] ;  /* 0x00001208140075b4 */ /* 0x0003ec0008011000 */
[----:B------:R-:W-:Y:S05]  /*1980*/  BRA.U UP0, `(.L_x_25) ;  /* 0xfffffffd00647547 */ /* 0x000fea000b83ffff */
.L_x_20:
[----:B-1----:R-:W-:Y:S01]  /*1990*/  ULEA UR8, UR6, UR4, 0x3 ;  /* 0x0000000406087291 */ /* 0x002fe2000f8e18ff */
[----:B------:R-:W-:Y:S01]  /*19a0*/  SHF.L.U32 R2, R15, 0x1f, RZ ;  /* 0x0000001f0f027819 */ /* 0x000fe200000006ff */
[----:B------:R-:W-:Y:S01]  /*19b0*/  @!P1 SYNCS.ARRIVE.TRANS64.A1T0 RZ, [UR4+0x88], RZ ;  /* 0x000088ffffff99a7 */ /* 0x000fe20008100004 */
[----:B------:R-:W-:-:S06]  /*19c0*/  UISETP.GT.AND UP0, UPT, UR15, UR14, UPT ;  /* 0x0000000e0f00728c */ /* 0x000fcc000bf04270 */
[----:B--2---:R1:W2:Y:S03]  /*19d0*/  SYNCS.PHASECHK.TRANS64.TRYWAIT P0, [UR8+0x30], R2 ;  /* 0x00003002ff0075a7 */ /* 0x0042a60008001108 */
[----:B------:R-:W-:Y:S05]  /*19e0*/  BRA.U !UP0, `(.L_x_26) ;  /* 0x0000000108a87547 */ /* 0x000fea000b800000 */
[----:B------:R-:W-:Y:S01]  /*19f0*/  UIADD3 UR21, UPT, UPT, UR7, UR24, URZ ;  /* 0x0000001807157290 */ /* 0x000fe2000fffe0ff */
[----:B------:R-:W-:-:S11]  /*1a00*/  UMOV UR25, UR6 ;  /* 0x0000000600197c82 */ /* 0x000fd60008000000 */
.L_x_31:
[----:B-1----:R-:W-:Y:S01]  /*1a10*/  ULEA UR17, UR25, UR4, 0x3 ;  /* 0x0000000419117291 */ /* 0x002fe2000f8e18ff */
[----:B--2---:R-:W-:Y:S01]  /*1a20*/  @!P5 MOV R3, 0x8000 ;  /* 0x000080000003d802 */ /* 0x004fe20000000f00 */
[----:B--2---:R-:W-:Y:S10]  /*1a30*/  @P0 BRA `(.L_x_27) ;  /* 0x00000000000c0947 */ /* 0x004ff40003800000 */
[----:B------:R-:W-:-:S04]  /*1a40*/  SHF.L.U32 R5, R15, 0x1f, RZ ;  /* 0x0000001f0f057819 */ /* 0x000fc800000006ff */
[----:B------:R-:W2:Y:S02]  /*1a50*/  SYNCS.PHASECHK.TRANS64.TRYWAIT P0, [UR17+0x30], R5 ;  /* 0x00003005ff0075a7 */ /* 0x000ea40008001111 */
[----:B--2---:R-:W-:Y:S05]  /*1a60*/  @!P0 BRA `(.L_x_28) ;  /* 0x0000006800648947 */ /* 0x004fea0003800000 */
.L_x_27:
[----:B------:R2:W-:Y:S01]  /*1a70*/  @!P5 SYNCS.ARRIVE.TRANS64 RZ, [UR17], R3 ;  /* 0x00000003ffffd9a7 */ /* 0x0005e20008000011 */
[----:B------:R-:W-:Y:S04]  /*1a80*/  BSSY.RECONVERGENT B0, `(.L_x_29) ;  /* 0x0000003000007945 */ /* 0x000fe80003800200 */
[----:B------:R-:W-:Y:S05]  /*1a90*/  @P4 BRA `(.L_x_30) ;  /* 0x0000000000044947 */ /* 0x000fea0003800000 */
[----:B------:R-:W-:Y:S05]  /*1aa0*/  BPT.TRAP 0x1 ;  /* 0x000000040000795c */ /* 0x000fea0000300000 */
.L_x_30:
[----:B------:R-:W-:Y:S05]  /*1ab0*/  BSYNC.RECONVERGENT B0 ;  /* 0x0000000000007941 */ /* 0x000fea0003800200 */
.L_x_29:
        /* <DEDUP_REMOVED lines=20> */
[----:B------:R-:W-:Y:S01]  /*1c00*/  UIADD3 UR8, UPT, UPT, UR8, 0x20400, URZ ;  /* 0x0002040008087890 */ /* 0x000fe2000fffe0ff */
[----:B------:R-:W-:Y:S01]  /*1c10*/  UMOV UR9, UR17 ;  /* 0x0000001100097c82 */ /* 0x000fe20008000000 */
[----:B------:R-:W-:Y:S01]  /*1c20*/  UMOV UR10, UR18 ;  /* 0x00000012000a7c82 */ /* 0x000fe20008000000 */
[----:B------:R-:W-:Y:S01]  /*1c30*/  UIADD3 UR24, UPT, UPT, UR24, 0x1, URZ ;  /* 0x0000000118187890 */ /* 0x000fe2000fffe0ff */
[----:B------:R-:W-:-:S03]  /*1c40*/  UMOV UR25, UR6 ;  /* 0x0000000600197c82 */ /* 0x000fc60008000000 */
[----:B------:R1:W-:Y:S01]  /*1c50*/  UTMALDG.3D [UR16], [UR30], desc[UR26] ;  /* 0x00001a101e0075b4 */ /* 0x0003e20008011000 */
[----:B------:R-:W-:Y:S01]  /*1c60*/  UISETP.NE.AND UP0, UPT, UR24, UR21, UPT ;  /* 0x000000151800728c */ /* 0x000fe2000bf05270 */
[----:B------:R1:W-:Y:S08]  /*1c70*/  UTMALDG.3D [UR8], [UR28], desc[UR26] ;  /* 0x00001a081c0075b4 */ /* 0x0003f00008011000 */
[----:B------:R-:W-:Y:S05]  /*1c80*/  BRA.U UP0, `(.L_x_31) ;  /* 0xfffffffd00607547 */ /* 0x000fea000b83ffff */
.L_x_26:
[C---:B-1----:R-:W-:Y:S01]  /*1c90*/  LEA R2, R14.reuse, UR4, 0x3 ;  /* 0x000000040e027c11 */ /* 0x042fe2000f8e18ff */
[----:B------:R-:W-:Y:S01]  /*1ca0*/  NOP ;  /* 0x0000000000007918 */ /* 0x000fe20000000000 */
[----:B--2---:R-:W-:Y:S02]  /*1cb0*/  SHF.L.U32 R3, R13, 0x1f, RZ ;  /* 0x0000001f0d037819 */ /* 0x004fe400000006ff */
[----:B------:R-:W-:Y:S02]  /*1cc0*/  LEA R4, R14, UR4, 0x4 ;  /* 0x000000040e047c11 */ /* 0x000fe4000f8e20ff */
[----:B------:R-:W1:Y:S02]  /*1cd0*/  SYNCS.PHASECHK.TRANS64.TRYWAIT P0, [R2+URZ+0x90], R3 ;  /* 0x00009003020075a7 */ /* 0x000e6400080011ff */
[----:B-1----:R-:W-:Y:S05]  /*1ce0*/  @!P0 BRA `(.L_x_32) ;  /* 0x0000006400dc8947 */ /* 0x002fea0003800000 */
.L_x_111:
[----:B------:R-:W2:Y:S01]  /*1cf0*/  LDS.128 R4, [R4+0x120] ;  /* 0x0001200004047984 */ /* 0x000ea20000000c00 */
[----:B---3--:R-:W-:Y:S01]  /*1d00*/  ISETP.GE.AND P0, PT, R72, 0x1, PT ;  /* 0x000000014800780c */ /* 0x008fe20003f06270 */
[----:B-1----:R-:W-:Y:S01]  /*1d10*/  VIADD R2, R2, 0xa0 ;  /* 0x000000a002027836 */ /* 0x002fe20000000000 */
[----:B------:R-:W-:Y:S01]  /*1d20*/  @!PT LDS RZ, [RZ] ;  /* 0x00000000fffff984 */ /* 0x000fe20000000800 */
[----:B------:R-:W-:Y:S01]  /*1d30*/  @!PT LDS RZ, [RZ] ;  /* 0x00000000fffff984 */ /* 0x000fe20000000800 */
[----:B------:R-:W-:Y:S01]  /*1d40*/  @!PT LDS RZ, [RZ] ;  /* 0x00000000fffff984 */ /* 0x000fe20000000800 */
[----:B------:R-:W-:Y:S01]  /*1d50*/  @!PT LDS RZ, [RZ] ;  /* 0x00000000fffff984 */ /* 0x000fe20000000800 */
[----:B------:R1:W-:Y:S06]  /*1d60*/  MEMBAR.ALL.CTA ;  /* 0x0000000000007992 */ /* 0x0003ec0000008000 */
[----:B-1----:R-:W1:Y:S01]  /*1d70*/  FENCE.VIEW.ASYNC.S ;  /* 0x00000000000073c6 */ /* 0x002e620000000000 */
[----:B------:R-:W-:-:S04]  /*1d80*/  PRMT R2, RZ, 0x654, R2 ;  /* 0x00000654ff027816 */ /* 0x000fc80000000002 */
[----:B-1----:R1:W-:Y:S01]  /*1d90*/  SYNCS.ARRIVE.TRANS64.RED.A1T0 RZ, [R2+URZ], RZ ;  /* 0x000000ff02ff79a7 */ /* 0x0023e200081004ff */
[----:B--2---:R-:W-:-:S13]  /*1da0*/  LOP3.LUT P2, RZ, R6, 0x1, RZ, 0xc0, !PT ;  /* 0x0000000106ff7812 */ /* 0x004fda000784c0ff */
[----:B------:R-:W-:Y:S01]  /*1db0*/  @P2 SHF.R.U32.HI R3, RZ, 0x10, R5 ;  /* 0x00000010ff032819 */ /* 0x000fe20000011605 */
[----:B------:R-:W-:Y:S01]  /*1dc0*/  VOTEU.ANY UP0, P2 ;  /* 0x0000000000ff7886 */ /* 0x000fe20001000100 */
[----:B------:R-:W-:Y:S02]  /*1dd0*/  @P2 MOV R11, R4 ;  /* 0x00000004000b2202 */ /* 0x000fe40000000f00 */
[----:B------:R-:W-:Y:S02]  /*1de0*/  @P2 R2UR.BROADCAST UR8, R3 ;  /* 0x00000000030822ca */ /* 0x000fe400008e0000 */
[----:B------:R-:W-:-:S11]  /*1df0*/  @P2 LOP3.LUT R8, R5, 0xffff, RZ, 0xc0, !PT ;  /* 0x0000ffff05082812 */ /* 0x000fd600078ec0ff */
[----:B------:R-:W-:Y:S01]  /*1e00*/  @UP0 UMOV UR36, UR8 ;  /* 0x0000000800240c82 */ /* 0x000fe20008000000 */
[----:B-1----:R-:W-:Y:S05]  /*1e10*/  @!P0 BRA `(.L_x_33) ;  /* 0x0000000000b88947 */ /* 0x002fea0003800000 */
[----:B------:R-:W4:Y:S01]  /*1e20*/  LDC.64 R4, c[0x0][0xb18] ;  /* 0x0002c600ff047b82 */ /* 0x000f220000000a00 */
[----:B------:R-:W-:-:S07]  /*1e30*/  ISETP.NE.AND P3, PT, R72, 0x1, PT ;  /* 0x000000014800780c */ /* 0x000fce0003f65270 */
[----:B------:R-:W1:Y:S08]  /*1e40*/  LDC.64 R6, c[0x0][0xb10] ;  /* 0x0002c400ff067b82 */ /* 0x000e700000000a00 */
[----:B------:R-:W2:Y:S08]  /*1e50*/  LDC R16, c[0x0][0xb20] ;  /* 0x0002c800ff107b82 */ /* 0x000eb00000000800 */
[----:B------:R-:W3:Y:S01]  /*1e60*/  LDC R18, c[0x0][0xb0c] ;  /* 0x0002c300ff127b82 */ /* 0x000ee20000000800 */
[----:B----4-:R-:W-:Y:S01]  /*1e70*/  IMAD.HI.U32 R17, R0, R5, RZ ;  /* 0x0000000500117227 */ /* 0x010fe200078e00ff */
[----:B------:R-:W-:-:S03]  /*1e80*/  ISETP.NE.AND P0, PT, R4, 0x1, PT ;  /* 0x000000010400780c */ /* 0x000fc60003f05270 */
[----:B------:R-:W-:-:S03]  /*1e90*/  IMAD.HI.U32 R5, R8, R5, RZ ;  /* 0x0000000508057227 */ /* 0x000fc600078e00ff */
[----:B------:R-:W4:Y:S01]  /*1ea0*/  LDC.64 R2, c[0x0][0xb28] ;  /* 0x0002ca00ff027b82 */ /* 0x000f220000000a00 */
[----:B-1----:R-:W-:-:S04]  /*1eb0*/  IMAD.HI.U32 R20, R9, R6, RZ ;  /* 0x0000000609147227 */ /* 0x002fc800078e00ff */
[----:B------:R-:W-:Y:S01]  /*1ec0*/  IMAD.HI.U32 R22, R11, R6, RZ ;  /* 0x000000060b167227 */ /* 0x000fe200078e00ff */
[----:B------:R-:W-:Y:S02]  /*1ed0*/  SHF.R.U32.HI R20, RZ, R7, R20 ;  /* 0x00000007ff147219 */ /* 0x000fe40000011614 */
[-C--:B--2---:R-:W-:Y:S02]  /*1ee0*/  SHF.R.U32.HI R17, RZ, R16.reuse, R17 ;  /* 0x00000010ff117219 */ /* 0x084fe40000011611 */
[----:B------:R-:W-:Y:S02]  /*1ef0*/  SHF.R.U32.HI R5, RZ, R16, R5 ;  /* 0x00000010ff057219 */ /* 0x000fe40000011605 */
[----:B------:R-:W-:Y:S02]  /*1f00*/  SEL R17, R0, R17, !P0 ;  /* 0x0000001100117207 */ /* 0x000fe40004000000 */
[----:B------:R-:W-:Y:S02]  /*1f10*/  SHF.R.U32.HI R22, RZ, R7, R22 ;  /* 0x00000007ff167219 */ /* 0x000fe40000011616 */
[----:B---3--:R-:W-:-:S02]  /*1f20*/  ISETP.NE.AND P1, PT, R18, 0x1, PT ;  /* 0x000000011200780c */ /* 0x008fc40003f25270 */
[----:B------:R-:W-:Y:S02]  /*1f30*/  SEL R5, R8, R5, !P0 ;  /* 0x0000000508057207 */ /* 0x000fe40004000000 */
[----:B------:R-:W-:Y:S02]  /*1f40*/  SEL R19, R9, R20, !P1 ;  /* 0x0000001409137207 */ /* 0x000fe40004800000 */
[----:B------:R-:W-:Y:S01]  /*1f50*/  SEL R7, R11, R22, !P1 ;  /* 0x000000160b077207 */ /* 0x000fe20004800000 */
[----:B----4-:R-:W-:-:S04]  /*1f60*/  IMAD.HI.U32 R20, R17, R2, RZ ;  /* 0x0000000211147227 */ /* 0x010fc800078e00ff */
[----:B------:R-:W-:Y:S01]  /*1f70*/  IMAD.HI.U32 R6, R19, R2, RZ ;  /* 0x0000000213067227 */ /* 0x000fe200078e00ff */
[----:B------:R-:W-:-:S04]  /*1f80*/  @P3 SHF.R.U32.HI R17, RZ, R3, R20 ;  /* 0x00000003ff113219 */ /* 0x000fc80000011614 */
[----:B------:R-:W-:Y:S01]  /*1f90*/  @P3 SHF.R.U32.HI R19, RZ, R3, R6 ;  /* 0x00000003ff133219 */ /* 0x000fe20000011606 */
[----:B------:R-:W-:-:S04]  /*1fa0*/  IMAD R17, R72, R17, RZ ;  /* 0x0000001148117224 */ /* 0x000fc800078e02ff */
[----:B------:R-:W-:Y:S01]  /*1fb0*/  IMAD R6, R72, R19, RZ ;  /* 0x0000001348067224 */ /* 0x000fe200078e02ff */
[C---:B------:R-:W-:Y:S02]  /*1fc0*/  ISETP.GE.AND P0, PT, R5.reuse, R17, PT ;  /* 0x000000110500720c */ /* 0x040fe40003f06270 */
[----:B------:R-:W-:Y:S02]  /*1fd0*/  IADD3 R17, PT, PT, -R5, RZ, RZ ;  /* 0x000000ff05117210 */ /* 0x000fe40007ffe1ff */
[----:B------:R-:W-:Y:S01]  /*1fe0*/  ISETP.GE.OR P0, PT, R7, R6, P0 ;  /* 0x000000060700720c */ /* 0x000fe20000706670 */
[----:B------:R-:W-:-:S04]  /*1ff0*/  IMAD.HI.U32 R6, R5, R2, RZ ;  /* 0x0000000205067227 */ /* 0x000fc800078e00ff */
[----:B------:R-:W-:Y:S01]  /*2000*/  IMAD R8, R4, R17, R8 ;  /* 0x0000001104087224 */ /* 0x000fe200078e0208 */
[----:B------:R-:W-:-:S04]  /*2010*/  SHF.R.U32.HI R6, RZ, R3, R6 ;  /* 0x00000003ff067219 */ /* 0x000fc80000011606 */
[----:B------:R-:W-:-:S03]  /*2020*/  SEL R6, R5, R6, !P3 ;  /* 0x0000000605067207 */ /* 0x000fc60005800000 */
[----:B------:R-:W-:-:S04]  /*2030*/  @!P0 IMAD.HI.U32 R16, R7, R2, RZ ;  /* 0x0000000207108227 */ /* 0x000fc800078e00ff */
[----:B------:R-:W-:Y:S01]  /*2040*/  IMAD.MOV R2, RZ, RZ, -R6 ;  /* 0x000000ffff027224 */ /* 0x000fe200078e0a06 */
[----:B------:R-:W-:-:S03]  /*2050*/  @!P0 SHF.R.U32.HI R16, RZ, R3, R16 ;  /* 0x00000003ff108219 */ /* 0x000fc60000011610 */
[----:B------:R-:W-:Y:S01]  /*2060*/  IMAD R2, R72, R2, R5 ;  /* 0x0000000248027224 */ /* 0x000fe200078e0205 */
        /* <DEDUP_REMOVED lines=9> */
.L_x_33:
[----:B------:R-:W1:Y:S02]  /*2100*/  LDCU UR8, c[0x0][0xb30] ;  /* 0x00016600ff0877ac */ /* 0x000e640008000800 */
[----:B-1----:R-:W-:-:S09]  /*2110*/  UISETP.NE.AND UP0, UPT, UR8, 0x1, UPT ;  /* 0x000000010800788c */ /* 0x002fd2000bf05270 */
[----:B------:R-:W-:Y:S05]  /*2120*/  BRA.U UP0, `(.L_x_34) ;  /* 0x0000000100407547 */ /* 0x000fea000b800000 */
[----:B------:R-:W1:Y:S08]  /*2130*/  LDC.64 R4, c[0x0][0xb10] ;  /* 0x0002c400ff047b82 */ /* 0x000e700000000a00 */
[----:B------:R-:W2:Y:S08]  /*2140*/  LDC.64 R2, c[0x0][0xb18] ;  /* 0x0002c600ff027b82 */ /* 0x000eb00000000a00 */
[----:B------:R-:W3:Y:S08]  /*2150*/  LDC R6, c[0x0][0xb20] ;  /* 0x0002c800ff067b82 */ /* 0x000ef00000000800 */
[----:B------:R-:W4:Y:S01]  /*2160*/  LDC R16, c[0x0][0xb0c] ;  /* 0x0002c300ff107b82 */ /* 0x000f220000000800 */
[----:B-1----:R-:W-:-:S05]  /*2170*/  IMAD.HI.U32 R4, R11, R4, RZ ;  /* 0x000000040b047227 */ /* 0x002fca00078e00ff */
[----:B------:R-:W-:Y:S01]  /*2180*/  SHF.R.U32.HI R4, RZ, R5, R4 ;  /* 0x00000005ff047219 */ /* 0x000fe20000011604 */
[----:B--2---:R-:W-:Y:S01]  /*2190*/  IMAD.HI.U32 R3, R8, R3, RZ ;  /* 0x0000000308037227 */ /* 0x004fe200078e00ff */
[----:B------:R-:W-:-:S04]  /*21a0*/  ISETP.NE.AND P0, PT, R2, 0x1, PT ;  /* 0x000000010200780c */ /* 0x000fc80003f05270 */
[----:B---3--:R-:W-:-:S04]  /*21b0*/  SHF.R.U32.HI R3, RZ, R6, R3 ;  /* 0x00000006ff037219 */ /* 0x008fc80000011603 */
[----:B------:R-:W-:Y:S02]  /*21c0*/  SEL R3, R8, R3, !P0 ;  /* 0x0000000308037207 */ /* 0x000fe40004000000 */
[----:B----4-:R-:W-:-:S04]  /*21d0*/  ISETP.NE.AND P1, PT, R16, 0x1, PT ;  /* 0x000000011000780c */ /* 0x010fc80003f25270 */
[----:B------:R-:W-:-:S05]  /*21e0*/  SEL R4, R11, R4, !P1 ;  /* 0x000000040b047207 */ /* 0x000fca0004800000 */
[----:B------:R-:W-:Y:S02]  /*21f0*/  IMAD.IADD R5, R3, 0x1, -R4 ;  /* 0x0000000103057824 */ /* 0x000fe400078e0a04 */
[----:B------:R-:W-:Y:S02]  /*2200*/  IMAD.IADD R3, R4, 0x1, -R3 ;  /* 0x0000000104037824 */ /* 0x000fe400078e0a03 */
[----:B------:R-:W-:Y:S02]  /*2210*/  IMAD R11, R5, R16, R11 ;  /* 0x00000010050b7224 */ /* 0x000fe400078e020b */
[----:B------:R-:W-:-:S07]  /*2220*/  IMAD R8, R3, R2, R8 ;  /* 0x0000000203087224 */ /* 0x000fce00078e0208 */
.L_x_34:
[----:B------:R-:W-:Y:S01]  /*2230*/  VIADD R14, R14, 0x1 ;  /* 0x000000010e0e7836 */ /* 0x000fe20000000000 */
[----:B------:R-:W-:Y:S01]  /*2240*/  PLOP3.LUT P1, PT, PT, PT, PT, 0x80, 0x8 ;  /* 0x000000000008781c */ /* 0x000fe20003f2f070 */
[----:B------:R-:W-:Y:S02]  /*2250*/  IMAD.IADD R21, R11, 0x1, R170 ;  /* 0x000000010b157824 */ /* 0x000fe400078e02aa */
[----:B------:R-:W-:Y:S01]  /*2260*/  IMAD.IADD R20, R8, 0x1, R147 ;  /* 0x0000000108147824 */ /* 0x000fe200078e0293 */
[----:B------:R-:W-:-:S04]  /*2270*/  ISETP.NE.AND P0, PT, R14, 0x2, PT ;  /* 0x000000020e00780c */ /* 0x000fc80003f05270 */
[----:B------:R-:W-:Y:S02]  /*2280*/  SEL R2, RZ, 0x1, P0 ;  /* 0x00000001ff027807 */ /* 0x000fe40000000000 */
[----:B------:R-:W-:Y:S02]  /*2290*/  SEL R14, R14, RZ, P0 ;  /* 0x000000ff0e0e7207 */ /* 0x000fe40000000000 */
[----:B------:R-:W-:Y:S01]  /*22a0*/  LOP3.LUT R13, R13, R2, RZ, 0x3c, !PT ;  /* 0x000000020d0d7212 */ /* 0x000fe200078e3cff */
[----:B------:R-:W-:Y:S06]  /*22b0*/  @P2 BRA `(.L_x_35) ;  /* 0xfffffff000a02947 */ /* 0x000fec000383ffff */
[----:B------:R-:W-:Y:S01]  /*22c0*/  UIADD3 UR4, UPT, UPT, UR4, 0x30, URZ ;  /* 0x0000003004047890 */ /* 0x000fe2000fffe0ff */
[----:B------:R-:W-:-:S03]  /*22d0*/  SHF.L.U32 R3, R15, 0x1f, RZ ;  /* 0x0000001f0f037819 */ /* 0x000fc600000006ff */
[----:B------:R-:W-:-:S09]  /*22e0*/  ULEA UR5, UR6, UR4, 0x3 ;  /* 0x0000000406057291 */ /* 0x000fd2000f8e18ff */
[----:B------:R-:W1:Y:S02]  /*22f0*/  SYNCS.PHASECHK.TRANS64.TRYWAIT P0, [UR5], R3 ;  /* 0x00000003ff0075a7 */ /* 0x000e640008001105 */
[----:B-1----:R-:W-:Y:S05]  /*2300*/  @!P0 BRA `(.L_x_36) ;  /* 0x0000006000688947 */ /* 0x002fea0003800000 */
.L_x_113:
[----:B------:R-:W-:-:S04]  /*2310*/  UIADD3 UR6, UPT, UPT, UR6, 0x1, URZ ;  /* 0x0000000106067890 */ /* 0x000fc8000fffe0ff */
[----:B------:R-:W-:-:S04]  /*2320*/  UISETP.NE.AND UP0, UPT, UR6, 0x6, UPT ;  /* 0x000000060600788c */ /* 0x000fc8000bf05270 */
[----:B------:R-:W-:Y:S02]  /*2330*/  USEL UR7, URZ, 0x1, UP0 ;  /* 0x00000001ff077887 */ /* 0x000fe40008000000 */
[----:B------:R-:W-:-:S04]  /*2340*/  USEL UR6, UR6, URZ, UP0 ;  /* 0x000000ff06067287 */ /* 0x000fc80008000000 */
[----:B------:R-:W-:Y:S01]  /*2350*/  ULEA UR5, UR6, UR4, 0x3 ;  /* 0x0000000406057291 */ /* 0x000fe2000f8e18ff */
[----:B------:R-:W-:-:S04]  /*2360*/  LOP3.LUT R2, R15, UR7, RZ, 0x3c, !PT ;  /* 0x000000070f027c12 */ /* 0x000fc8000f8e3cff */
[----:B-1----:R-:W-:-:S04]  /*2370*/  SHF.L.U32 R3, R2, 0x1f, RZ ;  /* 0x0000001f02037819 */ /* 0x002fc800000006ff */
[----:B------:R-:W1:Y:S02]  /*2380*/  SYNCS.PHASECHK.TRANS64.TRYWAIT P0, [UR5], R3 ;  /* 0x00000003ff0075a7 */ /* 0x000e640008001105 */
[----:B-1----:R-:W-:Y:S05]  /*2390*/  @!P0 BRA `(.L_x_37) ;  /* 0x00000060005c8947 */ /* 0x002fea0003800000 */
.L_x_115:
        /* <DEDUP_REMOVED lines=9> */
.L_x_117:
        /* <DEDUP_REMOVED lines=9> */
.L_x_119:
        /* <DEDUP_REMOVED lines=9> */
.L_x_121:
[----:B------:R-:W-:-:S04]  /*2550*/  UIADD3 UR6, UPT, UPT, UR6, 0x1, URZ ;  /* 0x0000000106067890 */ /* 0x000fc8000fffe0ff */
[----:B------:R-:W-:-:S04]  /*2560*/  UISETP.NE.AND UP0, UPT, UR6, 0x6, UPT ;  /* 0x000000060600788c */ /* 0x000fc8000bf05270 */
[----:B------:R-:W-:Y:S02]  /*2570*/  USEL UR5, URZ, 0x1, UP0 ;  /* 0x00000001ff057887 */ /* 0x000fe40008000000 */
[----:B------:R-:W-:-:S04]  /*2580*/  USEL UR6, UR6, URZ, UP0 ;  /* 0x000000ff06067287 */ /* 0x000fc80008000000 */
[----:B------:R-:W-:Y:S01]  /*2590*/  ULEA UR6, UR6, UR4, 0x3 ;  /* 0x0000000406067291 */ /* 0x000fe2000f8e18ff */
[----:B-1----:R-:W-:-:S04]  /*25a0*/  LOP3.LUT R3, R2, UR5, RZ, 0x3c, !PT ;  /* 0x0000000502037c12 */ /* 0x002fc8000f8e3cff */
[----:B------:R-:W-:Y:S01]  /*25b0*/  SHF.L.U32 R3, R3, 0x1f, RZ ;  /* 0x0000001f03037819 */ /* 0x000fe200000006ff */
[----:B----4-:R-:W-:-:S07]  /*25c0*/  IMAD.U32 R0, RZ, RZ, UR6 ;  /* 0x00000006ff007e24 */ /* 0x010fce000f8e00ff */
.L_x_41:
[----:B-1----:R1:W2:Y:S02]  /*25d0*/  SYNCS.PHASECHK.TRANS64.TRYWAIT P0, [R0+URZ], R3 ;  /* 0x00000003000075a7 */ /* 0x0022a400080011ff */
[----:B--2---:R-:W-:Y:S05]  /*25e0*/  @!P0 NANOSLEEP.SYNCS 0x989680 ;  /* 0x009896800000895d */ /* 0x004fea0003900000 */
[----:B------:R-:W2:Y:S02]  /*25f0*/  @!P0 SYNCS.PHASECHK.TRANS64 P0, [R0+URZ], R3 ;  /* 0x00000003000085a7 */ /* 0x000ea400080010ff */
[----:B--2---:R-:W-:Y:S05]  /*2600*/  @P0 EXIT ;  /* 0x000000000000094d */ /* 0x004fea0003800000 */
[----:B------:R-:W-:Y:S05]  /*2610*/  BRA `(.L_x_41) ;  /* 0xfffffffc00ec7947 */ /* 0x000fea000383ffff */
.L_x_17:
[----:B------:R-:W-:-:S04]  /*2620*/  UISETP.NE.AND UP1, UPT, UR37, URZ, UPT ;  /* 0x000000ff2500728c */ /* 0x000fc8000bf25270 */
[----:B------:R-:W-:-:S09]  /*2630*/  UISETP.NE.OR UP1, UPT, UR8, 0x1, UP1 ;  /* 0x000000010800788c */ /* 0x000fd20008f25670 */
[----:B------:R-:W-:Y:S05]  /*2640*/  BRA.U UP1, `(.L_x_42) ;  /* 0x0000000501487547 */ /* 0x000fea000b800000 */
[----:B------:R-:W-:Y:S01]  /*2650*/  ISETP.NE.AND P2, PT, R2, RZ, PT ;  /* 0x000000ff0200720c */ /* 0x000fe20003f45270 */
[----:B------:R-:W-:Y:S01]  /*2660*/  IMAD.MOV.U32 R12, RZ, RZ, 0x1 ;  /* 0x00000001ff0c7424 */ /* 0x000fe200078e00ff */
[----:B------:R-:W-:Y:S02]  /*2670*/  CS2R R10, SRZ ;  /* 0x00000000000a7805 */ /* 0x000fe4000001ff00 */
[----:B------:R-:W-:Y:S01]  /*2680*/  CS2R R8, SRZ ;  /* 0x0000000000087805 */ /* 0x000fe2000001ff00 */
[----:B------:R-:W-:Y:S01]  /*2690*/  UMOV UR4, 0x400 ;  /* 0x0000040000047882 */ /* 0x000fe20000000000 */
[----:B------:R-:W-:Y:S01]  /*26a0*/  UMOV UR6, URZ ;  /* 0x000000ff00067c82 */ /* 0x000fe20008000000 */
[----:B------:R-:W-:-:S12]  /*26b0*/  ULEA UR37, UR37, UR4, 0x18 ;  /* 0x0000000425257291 */ /* 0x000fd8000f8ec0ff */
.L_x_46:
[----:B------:R-:W-:Y:S02]  /*26c0*/  LEA R0, R8, UR37, 0x3 ;  /* 0x0000002508007c11 */ /* 0x000fe4000f8e18ff */
[----:B------:R-:W-:-:S03]  /*26d0*/  SHF.L.U32 R5, R9, 0x1f, RZ ;  /* 0x0000001f09057819 */ /* 0x000fc600000006ff */
[----:B------:R-:W-:Y:S01]  /*26e0*/  VIADD R4, R0, 0x100 ;  /* 0x0000010000047836 */ /* 0x000fe20000000000 */
[----:B------:R-:W1:Y:S02]  /*26f0*/  SYNCS.PHASECHK.TRANS64.TRYWAIT P0, [R0+URZ+0xf0], R5 ;  /* 0x0000f005000075a7 */ /* 0x000e6400080011ff */
[----:B-1----:R-:W-:Y:S05]  /*2700*/  @!P0 BRA `(.L_x_43) ;  /* 0x0000005c00e08947 */ /* 0x002fea0003800000 */
.L_x_122:
[----:B------:R-:W-:Y:S01]  /*2710*/  ULEA UR5, UR6, UR37, 0x3 ;  /* 0x0000002506057291 */ /* 0x000fe2000f8e18ff */
[----:B------:R-:W-:Y:S02]  /*2720*/  PRMT R4, RZ, 0x654, R4 ;  /* 0x00000654ff047816 */ /* 0x000fe40000000004 */
[----:B-1----:R-:W-:Y:S01]  /*2730*/  SHF.L.U32 R5, R12, 0x1f, RZ ;  /* 0x0000001f0c057819 */ /* 0x002fe200000006ff */
[----:B------:R-:W-:Y:S01]  /*2740*/  UIADD3 UR4, UPT, UPT, UR5, 0x90, URZ ;  /* 0x0000009005047890 */ /* 0x000fe2000fffe0ff */
[----:B------:R1:W-:Y:S05]  /*2750*/  SYNCS.ARRIVE.TRANS64.RED.A1T0 RZ, [R4+URZ], RZ ;  /* 0x000000ff04ff79a7 */ /* 0x0003ea00081004ff */
[----:B------:R-:W-:Y:S01]  /*2760*/  IMAD.U32 R7, RZ, RZ, UR4 ;  /* 0x00000004ff077e24 */ /* 0x000fe2000f8e00ff */
[----:B------:R-:W2:Y:S04]  /*2770*/  SYNCS.PHASECHK.TRANS64.TRYWAIT P0, [UR5+0xa0], R5 ;  /* 0x0000a005ff0075a7 */ /* 0x000ea80008001105 */
[----:B------:R-:W-:Y:S01]  /*2780*/  PRMT R6, R2, 0x654, R7 ;  /* 0x0000065402067816 */ /* 0x000fe20000000007 */
[----:B-1----:R-:W-:Y:S01]  /*2790*/  @!P2 IMAD.MOV.U32 R4, RZ, RZ, 0x10 ;  /* 0x00000010ff04a424 */ /* 0x002fe200078e00ff */
[----:B--2---:R-:W-:Y:S06]  /*27a0*/  @!P0 BRA `(.L_x_44) ;  /* 0x0000005c00cc8947 */ /* 0x004fec0003800000 */
.L_x_124:
[----:B------:R-:W-:Y:S01]  /*27b0*/  ULEA UR4, UR6, UR37, 0x4 ;  /* 0x0000002506047291 */ /* 0x000fe2000f8e20ff */
[----:B------:R-:W-:Y:S01]  /*27c0*/  SEL R3, R6, R3, !P2 ;  /* 0x0000000306037207 */ /* 0x000fe20005000000 */
[----:B------:R-:W-:Y:S01]  /*27d0*/  UIADD3 UR5, UPT, UPT, UR5, 0x90, URZ ;  /* 0x0000009005057890 */ /* 0x000fe2000fffe0ff */
[----:B-1----:R-:W-:Y:S01]  /*27e0*/  LEA R0, R11, UR37, 0x3 ;  /* 0x000000250b007c11 */ /* 0x002fe2000f8e18ff */
[----:B------:R-:W-:Y:S01]  /*27f0*/  UIADD3 UR4, UPT, UPT, UR4, 0x120, URZ ;  /* 0x0000012004047890 */ /* 0x000fe2000fffe0ff */
[----:B------:R-:W-:Y:S01]  /*2800*/  SHF.L.U32 R5, R10, 0x1f, RZ ;  /* 0x0000001f0a057819 */ /* 0x000fe200000006ff */
[----:B------:R1:W-:Y:S01]  /*2810*/  @!P2 SYNCS.ARRIVE.TRANS64.RED RZ, [R3+URZ], R4 ;  /* 0x0000000403ffa9a7 */ /* 0x0003e200080004ff */
[----:B------:R-:W-:Y:S01]  /*2820*/  UIADD3 UR6, UPT, UPT, UR6, 0x1, URZ ;  /* 0x0000000106067890 */ /* 0x000fe2000fffe0ff */
[----:B------:R-:W-:-:S03]  /*2830*/  VIADD R8, R8, 0x1 ;  /* 0x0000000108087836 */ /* 0x000fc60000000000 */
[----:B------:R-:W-:Y:S02]  /*2840*/  UISETP.NE.AND UP0, UPT, UR6, 0x2, UPT ;  /* 0x000000020600788c */ /* 0x000fe4000bf05270 */
[----:B------:R-:W-:Y:S06]  /*2850*/  UGETNEXTWORKID.BROADCAST [UR4], [UR5] ;  /* 0x00000000040073ca */ /* 0x000fec0008000100 */
[----:B------:R-:W-:Y:S01]  /*2860*/  USEL UR4, URZ, 0x1, UP0 ;  /* 0x00000001ff047887 */ /* 0x000fe20008000000 */
[----:B------:R-:W-:Y:S01]  /*2870*/  ISETP.NE.AND P0, PT, R8, 0x2, PT ;  /* 0x000000020800780c */ /* 0x000fe20003f05270 */
[----:B------:R-:W-:Y:S01]  /*2880*/  USEL UR6, UR6, URZ, UP0 ;  /* 0x000000ff06067287 */ /* 0x000fe20008000000 */
[----:B------:R-:W2:Y:S03]  /*2890*/  SYNCS.PHASECHK.TRANS64.TRYWAIT P1, [R0+URZ+0x90], R5 ;  /* 0x00009005000075a7 */ /* 0x000ea600080211ff */
[----:B------:R-:W-:Y:S01]  /*28a0*/  LOP3.LUT R12, R12, UR4, RZ, 0x3c, !PT ;  /* 0x000000040c0c7c12 */ /* 0x000fe2000f8e3cff */
[----:B-12---:R-:W-:Y:S07]  /*28b0*/  @!P1 BRA `(.L_x_45) ;  /* 0x0000005c00a09947 */ /* 0x006fee0003800000 */
.L_x_125:
[C---:B------:R-:W-:Y:S01]  /*28c0*/  LEA R4, R11.reuse, UR37, 0x4 ;  /* 0x000000250b047c11 */ /* 0x040fe2000f8e20ff */
[----:B-1----:R-:W-:Y:S01]  /*28d0*/  VIADD R0, R0, 0xa0 ;  /* 0x000000a000007836 */ /* 0x002fe20000000000 */
[----:B------:R-:W-:Y:S01]  /*28e0*/  SEL R8, R8, RZ, P0 ;  /* 0x000000ff08087207 */ /* 0x000fe20000000000 */
[----:B------:R-:W-:-:S03]  /*28f0*/  VIADD R11, R11, 0x1 ;  /* 0x000000010b0b7836 */ /* 0x000fc60000000000 */
[----:B------:R-:W1:Y:S01]  /*2900*/  LDS.128 R4, [R4+0x120] ;  /* 0x0001200004047984 */ /* 0x000e620000000c00 */
[----:B------:R-:W-:Y:S02]  /*2910*/  PRMT R0, RZ, 0x654, R0 ;  /* 0x00000654ff007816 */ /* 0x000fe40000000000 */
[C---:B------:R-:W-:Y:S01]  /*2920*/  ISETP.NE.AND P1, PT, R11.reuse, 0x2, PT ;  /* 0x000000020b00780c */ /* 0x040fe20003f25270 */
[----:B------:R-:W-:Y:S01]  /*2930*/  @!PT LDS RZ, [RZ] ;  /* 0x00000000fffff984 */ /* 0x000fe20000000800 */
[----:B------:R-:W-:Y:S01]  /*2940*/  @!PT LDS RZ, [RZ] ;  /* 0x00000000fffff984 */ /* 0x000fe20000000800 */
[----:B------:R-:W-:Y:S01]  /*2950*/  @!PT LDS RZ, [RZ] ;  /* 0x00000000fffff984 */ /* 0x000fe20000000800 */
[----:B------:R-:W-:Y:S01]  /*2960*/  @!PT LDS RZ, [RZ] ;  /* 0x00000000fffff984 */ /* 0x000fe20000000800 */
[----:B------:R2:W-:Y:S06]  /*2970*/  MEMBAR.ALL.CTA ;  /* 0x0000000000007992 */ /* 0x0005ec0000008000 */
[----:B--2---:R-:W2:Y:S01]  /*2980*/  FENCE.VIEW.ASYNC.S ;  /* 0x00000000000073c6 */ /* 0x004ea20000000000 */
[----:B------:R-:W-:Y:S01]  /*2990*/  SEL R11, R11, RZ, P1 ;  /* 0x000000ff0b0b7207 */ /* 0x000fe20000800000 */
[----:B--2---:R2:W-:Y:S01]  /*29a0*/  SYNCS.ARRIVE.TRANS64.RED.A1T0 RZ, [R0+URZ], RZ ;  /* 0x000000ff00ff79a7 */ /* 0x0045e200081004ff */
[----:B-1----:R-:W-:-:S02]  /*29b0*/  LOP3.LUT P3, RZ, R6, 0x1, RZ, 0xc0, !PT ;  /* 0x0000000106ff7812 */ /* 0x002fc4000786c0ff */
[----:B------:R-:W-:-:S04]  /*29c0*/  SEL R5, RZ, 0x1, P1 ;  /* 0x00000001ff057807 */ /* 0x000fc80000800000 */
[----:B------:R-:W-:Y:S02]  /*29d0*/  LOP3.LUT R10, R10, R5, RZ, 0x3c, !PT ;  /* 0x000000050a0a7212 */ /* 0x000fe400078e3cff */
[----:B--2---:R-:W-:-:S04]  /*29e0*/  SEL R0, RZ, 0x1, P0 ;  /* 0x00000001ff007807 */ /* 0x004fc80000000000 */
[----:B------:R-:W-:Y:S01]  /*29f0*/  LOP3.LUT R9, R9, R0, RZ, 0x3c, !PT ;  /* 0x0000000009097212 */ /* 0x000fe200078e3cff */
[----:B------:R-:W-:Y:S06]  /*2a00*/  @P3 BRA `(.L_x_46) ;  /* 0xfffffffc002c3947 */ /* 0x000fec000383ffff */
[----:B------:R-:W-:Y:S01]  /*2a10*/  ULEA UR5, UR6, UR37, 0x3 ;  /* 0x0000002506057291 */ /* 0x000fe2000f8e18ff */
[----:B------:R-:W-:-:S08]  /*2a20*/  SHF.L.U32 R3, R12, 0x1f, RZ ;  /* 0x0000001f0c037819 */ /* 0x000fd000000006ff */
[----:B------:R-:W1:Y:S02]  /*2a30*/  SYNCS.PHASECHK.TRANS64 P0, [UR5+0xa0], R3 ;  /* 0x0000a003ff0075a7 */ /* 0x000e640008001005 */
[----:B-1----:R-:W-:Y:S05]  /*2a40*/  @P0 BRA `(.L_x_47) ;  /* 0x0000000000080947 */ /* 0x002fea0003800000 */
[----:B------:R-:W1:Y:S02]  /*2a50*/  SYNCS.PHASECHK.TRANS64.TRYWAIT P0, [UR5+0xa0], R3 ;  /* 0x0000a003ff0075a7 */ /* 0x000e640008001105 */
[----:B-1----:R-:W-:Y:S05]  /*2a60*/  @!P0 BRA `(.L_x_48) ;  /* 0x0000005c00488947 */ /* 0x002fea0003800000 */
.L_x_47:
[----:B------:R-:W-:-:S04]  /*2a70*/  UIADD3 UR4, UPT, UPT, UR6, 0x1, URZ ;  /* 0x0000000106047890 */ /* 0x000fc8000fffe0ff */
[----:B------:R-:W-:-:S04]  /*2a80*/  UISETP.NE.AND UP0, UPT, UR4, 0x2, UPT ;  /* 0x000000020400788c */ /* 0x000fc8000bf05270 */
[----:B------:R-:W-:Y:S02]  /*2a90*/  USEL UR7, URZ, 0x1, UP0 ;  /* 0x00000001ff077887 */ /* 0x000fe40008000000 */
[----:B------:R-:W-:-:S04]  /*2aa0*/  USEL UR4, UR4, URZ, UP0 ;  /* 0x000000ff04047287 */ /* 0x000fc80008000000 */
[----:B------:R-:W-:Y:S01]  /*2ab0*/  ULEA UR4, UR4, UR37, 0x3 ;  /* 0x0000002504047291 */ /* 0x000fe2000f8e18ff */
[----:B-1----:R-:W-:-:S04]  /*2ac0*/  LOP3.LUT R3, R12, UR7, RZ, 0x3c, !PT ;  /* 0x000000070c037c12 */ /* 0x002fc8000f8e3cff */
[----:B------:R-:W-:-:S04]  /*2ad0*/  SHF.L.U32 R0, R3, 0x1f, RZ ;  /* 0x0000001f03007819 */ /* 0x000fc800000006ff */
[----:B------:R-:W1:Y:S02]  /*2ae0*/  SYNCS.PHASECHK.TRANS64 P0, [UR4+0xa0], R0 ;  /* 0x0000a000ff0075a7 */ /* 0x000e640008001004 */
[----:B-1----:R-:W-:Y:S05]  /*2af0*/  @P0 EXIT ;  /* 0x000000000000094d */ /* 0x002fea0003800000 */
[----:B------:R-:W-:Y:S02]  /*2b00*/  SHF.L.U32 R3, R3, 0x1f, RZ ;  /* 0x0000001f03037819 */ /* 0x000fe400000006ff */
[----:B------:R-:W-:-:S07]  /*2b10*/  MOV R0, UR4 ;  /* 0x0000000400007c02 */ /* 0x000fce0008000f00 */
.L_x_49:
[----:B-1----:R1:W2:Y:S02]  /*2b20*/  SYNCS.PHASECHK.TRANS64.TRYWAIT P0, [R0+URZ+0xa0], R3 ;  /* 0x0000a003000075a7 */ /* 0x0022a400080011ff */
[----:B--2---:R-:W-:Y:S05]  /*2b30*/  @!P0 NANOSLEEP.SYNCS 0x989680 ;  /* 0x009896800000895d */ /* 0x004fea0003900000 */
[----:B------:R-:W2:Y:S02]  /*2b40*/  @!P0 SYNCS.PHASECHK.TRANS64 P0, [R0+URZ+0xa0], R3 ;  /* 0x0000a003000085a7 */ /* 0x000ea400080010ff */
[----:B--2---:R-:W-:Y:S05]  /*2b50*/  @P0 EXIT ;  /* 0x000000000000094d */ /* 0x004fea0003800000 */
[----:B------:R-:W-:Y:S05]  /*2b60*/  BRA `(.L_x_49) ;  /* 0xfffffffc00ec7947 */ /* 0x000fea000383ffff */
.L_x_42:
[----:B------:R-:W-:-:S09]  /*2b70*/  UISETP.NE.AND UP1, UPT, UR8, URZ, UPT ;  /* 0x000000ff0800728c */ /* 0x000fd2000bf25270 */
[----:B------:R-:W-:Y:S05]  /*2b80*/  BRA.U UP1, `(.L_x_50) ;  /* 0x0000000d01b47547 */ /* 0x000fea000b800000 */
[----:B------:R-:W-:Y:S01]  /*2b90*/  UMOV UR4, 0x40 ;  /* 0x0000004000047882 */ /* 0x000fe20000000000 */
[----:B------:R-:W-:Y:S01]  /*2ba0*/  NOP ;  /* 0x0000000000007918 */ /* 0x000fe20000000000 */
[----:B------:R-:W-:Y:S01]  /*2bb0*/  ULEA UR4, UR37, UR4, 0x18 ;  /* 0x0000000425047291 */ /* 0x000fe2000f8ec0ff */
[----:B------:R-:W-:Y:S02]  /*2bc0*/  UMOV UR5, 0x400 ;  /* 0x0000040000057882 */ /* 0x000fe40000000000 */
[----:B------:R-:W-:-:S06]  /*2bd0*/  ULEA UR37, UR37, UR5, 0x18 ;  /* 0x0000000525257291 */ /* 0x000fcc000f8ec0ff */
[----:B------:R-:W1:Y:S02]  /*2be0*/  LDS.U8 R0, [UR4+0x1c] ;  /* 0x00001c04ff007984 */ /* 0x000e640008000000 */
[----:B-1----:R-:W-:-:S13]  /*2bf0*/  ISETP.NE.AND P0, PT, R0, RZ, PT ;  /* 0x000000ff0000720c */ /* 0x002fda0003f05270 */
[----:B------:R-:W-:Y:S05]  /*2c00*/  @P0 BRA `(.L_x_51) ;  /* 0x0000000000580947 */ /* 0x000fea0003800000 */
[----:B------:R-:W-:-:S13]  /*2c10*/  ELECT P0, URZ, PT ;  /* 0x0000000000ff782f */ /* 0x000fda0003800000 */
[----:B------:R-:W-:Y:S05]  /*2c20*/  @!P0 BRA `(.L_x_52) ;  /* 0x0000000000608947 */ /* 0x000fea0003800000 */
[----:B------:R-:W-:Y:S01]  /*2c30*/  UMOV UR5, 0x10 ;  /* 0x0000001000057882 */ /* 0x000fe20000000000 */
[----:B------:R-:W-:Y:S01]  /*2c40*/  HFMA2 R0, -RZ, RZ, 0, 5.9604644775390625e-08 ;  /* 0x00000001ff007431 */ /* 0x000fe200000001ff */
[----:B------:R-:W-:-:S03]  /*2c50*/  MOV R2, 0xffff ;  /* 0x0000ffff00027802 */ /* 0x000fc60000000f00 */
[----:B------:R-:W-:Y:S04]  /*2c60*/  DEPBAR.LE SB1, 0x36 ;  /* 0x00009d800000791a */ /* 0x000fe80000000000 */
[----:B------:R-:W1:Y:S02]  /*2c70*/  UTCATOMSWS.FIND_AND_SET.ALIGN UP0, UR5, UR5 ;  /* 0x00000005000575e3 */ /* 0x000e640008000800 */
[----:B-1----:R-:W-:Y:S01]  /*2c80*/  MOV R3, UR5 ;  /* 0x0000000500037c02 */ /* 0x002fe20008000f00 */
[----:B------:R-:W-:Y:S06]  /*2c90*/  BRA.U UP0, `(.L_x_53) ;  /* 0x0000000100187547 */ /* 0x000fec000b800000 */
.L_x_54:
[----:B------:R-:W-:Y:S05]  /*2ca0*/  NANOSLEEP 0x64 ;  /* 0x000000640000795d */ /* 0x000fea0003800000 */
[----:B------:R-:W-:-:S05]  /*2cb0*/  UMOV UR5, 0x10 ;  /* 0x0000001000057882 */ /* 0x000fca0000000000 */
[----:B------:R-:W-:Y:S04]  /*2cc0*/  DEPBAR.LE SB1, 0x36 ;  /* 0x00009d800000791a */ /* 0x000fe80000000000 */
[----:B------:R-:W1:Y:S02]  /*2cd0*/  UTCATOMSWS.FIND_AND_SET.ALIGN UP0, UR5, UR5 ;  /* 0x00000005000575e3 */ /* 0x000e640008000800 */
[----:B-1----:R-:W-:Y:S01]  /*2ce0*/  MOV R3, UR5 ;  /* 0x0000000500037c02 */ /* 0x002fe20008000f00 */
[----:B------:R-:W-:Y:S05]  /*2cf0*/  BRA.U !UP0, `(.L_x_54) ;  /* 0xfffffffd08e87547 */ /* 0x000fea000b83ffff */
.L_x_53:
[-C--:B------:R-:W-:Y:S02]  /*2d00*/  SHF.L.U32 R2, R2, R3.reuse, RZ ;  /* 0x0000000302027219 */ /* 0x080fe400000006ff */
[----:B------:R-:W-:Y:S01]  /*2d10*/  SHF.L.U32 R0, R0, R3, RZ ;  /* 0x0000000300007219 */ /* 0x000fe200000006ff */
[----:B------:R-:W-:Y:S02]  /*2d20*/  IMAD.SHL.U32 R3, R3, 0x20, RZ ;  /* 0x0000002003037824 */ /* 0x000fe400078e00ff */
[----:B------:R1:W-:Y:S04]  /*2d30*/  ATOMS.OR RZ, [UR4+0x14], R2 ;  /* 0x00001402ffff798c */ /* 0x0003e8000b000004 */
[----:B------:R1:W-:Y:S04]  /*2d40*/  ATOMS.OR RZ, [UR4+0x18], R0 ;  /* 0x00001800ffff798c */ /* 0x0003e8000b000004 */
[----:B------:R1:W-:Y:S01]  /*2d50*/  STS [UR37+0x140], R3 ;  /* 0x00014003ff007988 */ /* 0x0003e20008000825 */
[----:B------:R-:W-:Y:S05]  /*2d60*/  BRA `(.L_x_52) ;  /* 0x0000000000107947 */ /* 0x000fea0003800000 */
.L_x_51:
[----:B------:R-:W-:Y:S02]  /*2d70*/  MOV R0, 0xffffffff ;  /* 0xffffffff00007802 */ /* 0x000fe40000000f00 */
[----:B------:R-:W-:-:S03]  /*2d80*/  MOV R2, 0x2db0 ;  /* 0x00002db000027802 */ /* 0x000fc60000000f00 */
[----:B------:R1:W-:Y:S04]  /*2d90*/  STS [UR37+0x140], R0 ;  /* 0x00014000ff007988 */ /* 0x0003e80008000825 */
[----:B-1-3-5:R-:W-:Y:S05]  /*2da0*/  CALL.REL.NOINC `($__internal_1_$__cuda_sm10x_tcgen05_guardrail_trap_phase_invalid_during_alloc) ;  /* 0x0000006000047944 */ /* 0x02afea0003c00000 */
.L_x_52:
[----:B------:R-:W-:Y:S05]  /*2db0*/  WARPSYNC.ALL ;  /* 0x0000000000007948 */ /* 0x000fea0003800000 */
[----:B------:R-:W2:Y:S01]  /*2dc0*/  S2UR UR5, SR_CgaCtaId ;  /* 0x00000000000579c3 */ /* 0x000ea20000008800 */
[----:B------:R-:W-:Y:S01]  /*2dd0*/  UMOV UR4, 0x400 ;  /* 0x0000040000047882 */ /* 0x000fe20000000000 */
[----:B------:R-:W-:-:S06]  /*2de0*/  NOP ;  /* 0x0000000000007918 */ /* 0x000fcc0000000000 */
[----:B------:R-:W-:Y:S06]  /*2df0*/  BAR.ARV 0x6, 0xa0 ;  /* 0x0182800000007b1d */ /* 0x000fec0000002000 */
[----:B------:R-:W4:Y:S01]  /*2e00*/  LDCU UR7, c[0x0][0x38c] ;  /* 0x00007180ff0777ac */ /* 0x000f220008000800 */
[----:B------:R-:W-:Y:S01]  /*2e10*/  IMAD.MOV.U32 R11, RZ, RZ, 0x1 ;  /* 0x00000001ff0b7424 */ /* 0x000fe200078e00ff */
[----:B------:R-:W-:Y:S01]  /*2e20*/  CS2R R8, SRZ ;  /* 0x0000000000087805 */ /* 0x000fe2000001ff00 */
[----:B------:R-:W-:Y:S01]  /*2e30*/  IMAD.MOV.U32 R10, RZ, RZ, RZ ;  /* 0x000000ffff0a7224 */ /* 0x000fe200078e00ff */
[----:B------:R-:W3:Y:S01]  /*2e40*/  LDCU UR6, c[0x0][0x38c] ;  /* 0x00007180ff0677ac */ /* 0x000ee20008000800 */
[----:B------:R-:W-:Y:S01]  /*2e50*/  UMOV UR15, URZ ;  /* 0x000000ff000f7c82 */ /* 0x000fe20008000000 */
[----:B------:R-:W-:Y:S01]  /*2e60*/  UMOV UR14, URZ ;  /* 0x000000ff000e7c82 */ /* 0x000fe20008000000 */
[----:B--2---:R-:W-:Y:S01]  /*2e70*/  ULEA UR5, UR5, UR4, 0x18 ;  /* 0x0000000405057291 */ /* 0x004fe2000f8ec0ff */
[----:B------:R-:W-:Y:S01]  /*2e80*/  UMOV UR24, 0x0 ;  /* 0x0000000000187882 */ /* 0x000fe20000000000 */
[----:B------:R-:W-:-:S02]  /*2e90*/  UMOV UR25, 0x8200490 ;  /* 0x0820049000197882 */ /* 0x000fc40000000000 */
[----:B------:R-:W-:Y:S02]  /*2ea0*/  UIADD3 UR10, UPT, UPT, UR5, 0x8400, URZ ;  /* 0x00008400050a7890 */ /* 0x000fe4000fffe0ff */
[----:B------:R-:W-:Y:S02]  /*2eb0*/  UIADD3 UR11, UPT, UPT, UR5, 0x20400, URZ ;  /* 0x00020400050b7890 */ /* 0x000fe4000fffe0ff */
[----:B----4-:R-:W-:Y:S01]  /*2ec0*/  UIADD3 UR7, UPT, UPT, UR7, 0x7f, URZ ;  /* 0x0000007f07077890 */ /* 0x010fe2000fffe0ff */
[----:B-1----:R-:W1:Y:S01]  /*2ed0*/  LDS R0, [UR5+0x140] ;  /* 0x00014005ff007984 */ /* 0x002e620008000800 */
[----:B------:R-:W-:Y:S02]  /*2ee0*/  USHF.R.U32.HI UR10, URZ, 0x4, UR10 ;  /* 0x00000004ff0a7899 */ /* 0x000fe4000801160a */
[----:B------:R-:W-:Y:S02]  /*2ef0*/  USHF.R.S32.HI UR4, URZ, 0x1f, UR7 ;  /* 0x0000001fff047899 */ /* 0x000fe40008011407 */
[----:B------:R-:W-:-:S02]  /*2f00*/  USHF.R.U32.HI UR11, URZ, 0x4, UR11 ;  /* 0x00000004ff0b7899 */ /* 0x000fc4000801160b */
[----:B------:R-:W-:Y:S02]  /*2f10*/  ULEA.HI UR4, UR4, UR7, URZ, 0x7 ;  /* 0x0000000704047291 */ /* 0x000fe4000f8f38ff */
[----:B------:R-:W-:Y:S02]  /*2f20*/  ULOP3.LUT UR10, UR10, 0x3fff, URZ, 0xc0, !UPT ;  /* 0x00003fff0a0a7892 */ /* 0x000fe4000f8ec0ff */
[----:B------:R-:W-:Y:S02]  /*2f30*/  USHF.R.S32.HI UR4, URZ, 0x7, UR4 ;  /* 0x00000007ff047899 */ /* 0x000fe40008011404 */
[----:B------:R-:W-:Y:S02]  /*2f40*/  ULOP3.LUT UR11, UR11, 0x3fff, URZ, 0xc0, !UPT ;  /* 0x00003fff0b0b7892 */ /* 0x000fe4000f8ec0ff */
[----:B------:R-:W-:Y:S01]  /*2f50*/  UISETP.LT.AND UP0, UPT, UR4, 0x1, UPT ;  /* 0x000000010400788c */ /* 0x000fe2000bf01270 */
[----:B------:R-:W-:Y:S01]  /*2f60*/  UMOV UR22, 0x0 ;  /* 0x0000000000167882 */ /* 0x000fe20000000000 */
[----:B------:R-:W-:-:S02]  /*2f70*/  UMOV UR23, 0x8200490 ;  /* 0x0820049000177882 */ /* 0x000fc40000000000 */
[----:B------:R-:W-:Y:S02]  /*2f80*/  USEL UR9, UR4, 0x1, !UP0 ;  /* 0x0000000104097887 */ /* 0x000fe4000c000000 */
[----:B------:R-:W-:Y:S02]  /*2f90*/  ULOP3.LUT UR10, UR10, 0x10000, URZ, 0xfc, !UPT ;  /* 0x000100000a0a7892 */ /* 0x000fe4000f8efcff */
[----:B------:R-:W-:Y:S02]  /*2fa0*/  ULOP3.LUT UR11, UR11, 0x10000, URZ, 0xfc, !UPT ;  /* 0x000100000b0b7892 */ /* 0x000fe4000f8efcff */
[----:B------:R-:W-:Y:S02]  /*2fb0*/  UIADD3 UR9, UPT, UPT, -UR9, URZ, URZ ;  /* 0x000000ff09097290 */ /* 0x000fe4000fffe1ff */
[----:B---3--:R-:W-:Y:S01]  /*2fc0*/  UISETP.GE.AND UP3, UPT, UR6, 0x1, UPT ;  /* 0x000000010600788c */ /* 0x008fe2000bf66270 */
[----:B------:R-:W-:Y:S01]  /*2fd0*/  UMOV UR20, 0x0 ;  /* 0x0000000000147882 */ /* 0x000fe20000000000 */
[----:B------:R-:W-:Y:S01]  /*2fe0*/  UMOV UR21, 0x8200490 ;  /* 0x0820049000157882 */ /* 0x000fe20000000000 */
[----:B------:R-:W-:Y:S01]  /*2ff0*/  UMOV UR18, 0x0 ;  /* 0x0000000000127882 */ /* 0x000fe20000000000 */
[----:B------:R-:W-:Y:S01]  /*3000*/  UMOV UR19, 0x8200490 ;  /* 0x0820049000137882 */ /* 0x000fe20000000000 */
[----:B-1----:R-:W-:-:S15]  /*3010*/  R2UR UR16, R0 ;  /* 0x00000000001072ca */ /* 0x002fde00000e0000 */
.L_x_61:
[----:B------:R-:W-:Y:S02]  /*3020*/  LEA R0, R10, UR5, 0x3 ;  /* 0x000000050a007c11 */ /* 0x000fe4000f8e18ff */
[----:B------:R-:W-:Y:S02]  /*3030*/  SHF.L.U32 R5, R9, 0x1f, RZ ;  /* 0x0000001f09057819 */ /* 0x000fe400000006ff */
[----:B------:R-:W-:Y:S01]  /*3040*/  PLOP3.LUT P0, PT, PT, PT, UP3, 0x80, 0x8 ;  /* 0x000000000008781c */ /* 0x000fe20003f0f038 */
[----:B------:R-:W-:Y:S01]  /*3050*/  VIADD R3, R0, 0xa0 ;  /* 0x000000a000037836 */ /* 0x000fe20000000000 */
[----:B-1----:R-:W1:Y:S02]  /*3060*/  SYNCS.PHASECHK.TRANS64.TRYWAIT P1, [R0+URZ+0x90], R5 ;  /* 0x00009005000075a7 */ /* 0x002e6400080211ff */
[----:B-1-3--:R-:W-:Y:S09]  /*3070*/  @!P1 BRA `(.L_x_55) ;  /* 0x0000005400dc9947 */ /* 0x00aff20003800000 */
.L_x_127:
[----:B------:R-:W-:Y:S01]  /*3080*/  LEA R4, R10, UR5, 0x4 ;  /* 0x000000050a047c11 */ /* 0x000fe2000f8e20ff */
[----:B------:R-:W-:Y:S01]  /*3090*/  @UP3 ULEA UR6, UR14, UR5, 0x3 ;  /* 0x000000050e063291 */ /* 0x000fe2000f8e18ff */
[----:B------:R-:W-:Y:S01]  /*30a0*/  PLOP3.LUT P2, PT, PT, PT, PT, 0x80, 0x8 ;  /* 0x000000000008781c */ /* 0x000fe20003f4f070 */
[----:B------:R-:W-:Y:S01]  /*30b0*/  ULEA UR7, UR15, UR5, 0x3 ;  /* 0x000000050f077291 */ /* 0x000fe2000f8e18ff */
[----:B------:R-:W-:Y:S01]  /*30c0*/  PRMT R3, RZ, 0x654, R3 ;  /* 0x00000654ff037816 */ /* 0x000fe20000000003 */
[----:B------:R-:W-:Y:S01]  /*30d0*/  ULEA UR8, UR15, UR16, 0x7 ;  /* 0x000000100f087291 */ /* 0x000fe2000f8e38ff */
[----:B-1----:R-:W1:Y:S01]  /*30e0*/  LDS.128 R4, [R4+0x120] ;  /* 0x0001200004047984 */ /* 0x002e620000000c00 */
[----:B------:R-:W-:Y:S02]  /*30f0*/  @P0 SHF.L.U32 R2, R8, 0x1f, RZ ;  /* 0x0000001f08020819 */ /* 0x000fe400000006ff */
[----:B------:R-:W-:Y:S01]  /*3100*/  SHF.L.U32 R0, R11, 0x1f, RZ ;  /* 0x0000001f0b007819 */ /* 0x000fe200000006ff */
[----:B------:R-:W-:Y:S01]  /*3110*/  @!PT LDS RZ, [RZ] ;  /* 0x00000000fffff984 */ /* 0x000fe20000000800 */
[----:B------:R-:W-:Y:S01]  /*3120*/  @!PT LDS RZ, [RZ] ;  /* 0x00000000fffff984 */ /* 0x000fe20000000800 */
[----:B------:R-:W-:Y:S01]  /*3130*/  @!PT LDS RZ, [RZ] ;  /* 0x00000000fffff984 */ /* 0x000fe20000000800 */
[----:B------:R-:W-:Y:S01]  /*3140*/  @!PT LDS RZ, [RZ] ;  /* 0x00000000fffff984 */ /* 0x000fe20000000800 */
[----:B------:R2:W-:Y:S06]  /*3150*/  MEMBAR.ALL.CTA ;  /* 0x0000000000007992 */ /* 0x0005ec0000008000 */
[----:B--2---:R-:W2:Y:S02]  /*3160*/  FENCE.VIEW.ASYNC.S ;  /* 0x00000000000073c6 */ /* 0x004ea40000000000 */
[----:B--2---:R2:W-:Y:S01]  /*3170*/  SYNCS.ARRIVE.TRANS64.RED.A1T0 RZ, [R3+URZ], RZ ;  /* 0x000000ff03ff79a7 */ /* 0x0045e200081004ff */
[----:B------:R2:W3:Y:S01]  /*3180*/  @P0 SYNCS.PHASECHK.TRANS64.TRYWAIT P2, [UR6], R2 ;  /* 0x00000002ff0005a7 */ /* 0x0004e20008041106 */
[----:B-1----:R-:W-:Y:S01]  /*3190*/  LOP3.LUT P1, RZ, R6, 0x1, RZ, 0xc0, !PT ;  /* 0x0000000106ff7812 */ /* 0x002fe2000782c0ff */
[----:B------:R-:W1:Y:S02]  /*31a0*/  SYNCS.PHASECHK.TRANS64.TRYWAIT P0, [UR7+0xd0], R0 ;  /* 0x0000d000ff0075a7 */ /* 0x000e640008001107 */
[----:B-123--:R-:W-:Y:S10]  /*31b0*/  @!P0 BRA `(.L_x_56) ;  /* 0x0000005400a08947 */ /* 0x00eff40003800000 */
.L_x_129:
[----:B------:R-:W-:Y:S01]  /*31c0*/  IADD3 R10, PT, PT, R10, 0x1, RZ ;  /* 0x000000010a0a7810 */ /* 0x000fe20007ffe0ff */
[----:B------:R-:W-:Y:S06]  /*31d0*/  BRA.U !UP3, `(.L_x_57) ;  /* 0x000000010bc07547 */ /* 0x000fec000b800000 */
[----:B------:R-:W-:Y:S01]  /*31e0*/  UPLOP3.LUT UP4, UPT, UPT, UPT, UPT, 0x40, 0x4 ;  /* 0x000000000004789c */ /* 0x000fe20003f8e870 */
[----:B------:R-:W-:Y:S01]  /*31f0*/  UMOV UR13, UR9 ;  /* 0x00000009000d7c82 */ /* 0x000fe20008000000 */
[----:B------:R-:W-:Y:S01]  /*3200*/  UMOV UR12, UR4 ;  /* 0x00000004000c7c82 */ /* 0x000fe20008000000 */
[----:B------:R-:W-:-:S08]  /*3210*/  UMOV UR17, UR14 ;  /* 0x0000000e00117c82 */ /* 0x000fd00008000000 */
.L_x_60:
[----:B------:R-:W-:Y:S02]  /*3220*/  UIADD3 UR13, UPT, UPT, UR13, 0x1, URZ ;  /* 0x000000010d0d7890 */ /* 0x000fe4000fffe0ff */
[----:B--2---:R-:W-:Y:S02]  /*3230*/  ULEA UR6, UR17, UR5, 0x3 ;  /* 0x0000000511067291 */ /* 0x004fe4000f8e18ff */
[----:B------:R-:W-:Y:S01]  /*3240*/  UISETP.NE.AND UP0, UPT, UR13, URZ, UPT ;  /* 0x000000ff0d00728c */ /* 0x000fe2000bf05270 */
[----:B---3--:R-:W-:Y:S10]  /*3250*/  @P2 BRA `(.L_x_58) ;  /* 0x00000000000c2947 */ /* 0x008ff40003800000 */
[----:B-1----:R-:W-:Y:S04]  /*3260*/  SHF.L.U32 R3, R8, 0x1f, RZ ;  /* 0x0000001f08037819 */ /* 0x002fe800000006ff */
[----:B------:R-:W1:Y:S02]  /*3270*/  SYNCS.PHASECHK.TRANS64.TRYWAIT P0, [UR6], R3 ;  /* 0x00000003ff0075a7 */ /* 0x000e640008001106 */
[----:B-1----:R-:W-:Y:S05]  /*3280*/  @!P0 BRA `(.L_x_59) ;  /* 0x0000005400848947 */ /* 0x002fea0003800000 */
.L_x_58:
[----:B------:R-:W-:Y:S01]  /*3290*/  UISETP.NE.AND UP1, UPT, UR12, 0x1, UPT ;  /* 0x000000010c00788c */ /* 0x000fe2000bf25270 */
[----:B------:R-:W-:Y:S01]  /*32a0*/  PLOP3.LUT P2, PT, PT, PT, PT, 0x80, 0x8 ;  /* 0x000000000008781c */ /* 0x000fe20003f4f070 */
[----:B------:R-:W-:Y:S02]  /*32b0*/  UIADD3 UR14, UPT, UPT, UR17, 0x1, URZ ;  /* 0x00000001110e7890 */ /* 0x000fe4000fffe0ff */
[----:B------:R-:W-:Y:S02]  /*32c0*/  ULEA UR28, UR17, UR11, 0xa ;  /* 0x0000000b111c7291 */ /* 0x000fe4000f8e50ff */
[----:B------:R-:W-:Y:S01]  /*32d0*/  UISETP.NE.AND UP2, UPT, UR14, 0x6, UPT ;  /* 0x000000060e00788c */ /* 0x000fe2000bf45270 */
[----:B------:R-:W-:Y:S01]  /*32e0*/  PLOP3.LUT P0, PT, PT, PT, UP1, 0x80, 0x8 ;  /* 0x000000000008781c */ /* 0x000fe20003f0f018 */
[----:B------:R-:W-:Y:S02]  /*32f0*/  UIADD3 UR40, UPT, UPT, UR28, 0x2, URZ ;  /* 0x000000021c287890 */ /* 0x000fe4000fffe0ff */
[----:B------:R-:W-:Y:S02]  /*3300*/  USEL UR27, URZ, 0x1, UP2 ;  /* 0x00000001ff1b7887 */ /* 0x000fe40009000000 */
[----:B------:R-:W-:Y:S02]  /*3310*/  USEL UR14, UR14, URZ, UP2 ;  /* 0x000000ff0e0e7287 */ /* 0x000fe40009000000 */
[----:B------:R-:W-:Y:S02]  /*3320*/  UIADD3 UR36, UPT, UPT, UR28, 0x4, URZ ;  /* 0x000000041c247890 */ /* 0x000fe4000fffe0ff */
[----:B------:R-:W-:Y:S01]  /*3330*/  @UP1 ULEA UR26, UR14, UR5, 0x3 ;  /* 0x000000050e1a1291 */ /* 0x000fe2000f8e18ff */
[----:B------:R-:W-:Y:S01]  /*3340*/  LOP3.LUT R8, R8, UR27, RZ, 0x3c, !PT ;  /* 0x0000001b08087c12 */ /* 0x000fe2000f8e3cff */
[----:B------:R-:W-:Y:S02]  /*3350*/  UIADD3 UR32, UPT, UPT, UR28, 0x6, URZ ;  /* 0x000000061c207890 */ /* 0x000fe4000fffe0ff */
[----:B------:R-:W-:Y:S01]  /*3360*/  UIADD3 UR6, UPT, UPT, UR6, 0x30, URZ ;  /* 0x0000003006067890 */ /* 0x000fe2000fffe0ff */
[----:B-1----:R-:W-:Y:S01]  /*3370*/  @P0 SHF.L.U32 R0, R8, 0x1f, RZ ;  /* 0x0000001f08000819 */ /* 0x002fe200000006ff */
[----:B------:R-:W-:Y:S01]  /*3380*/  UIADD3 UR12, UPT, UPT, UR12, -0x1, URZ ;  /* 0xffffffff0c0c7890 */ /* 0x000fe2000fffe0ff */
[----:B------:R-:W-:Y:S02]  /*3390*/  UMOV UR29, 0x40004040 ;  /* 0x40004040001d7882 */ /* 0x000fe40000000000 */
[----:B------:R2:W3:Y:S01]  /*33a0*/  @P0 SYNCS.PHASECHK.TRANS64.TRYWAIT P2, [UR26], R0 ;  /* 0x00000000ff0005a7 */ /* 0x0004e2000804111a */
[----:B------:R-:W-:Y:S01]  /*33b0*/  ULEA UR26, UR17, UR10, 0xa ;  /* 0x0000000a111a7291 */ /* 0x000fe2000f8e50ff */
[----:B------:R-:W-:Y:S01]  /*33c0*/  UMOV UR27, 0x40004040 ;  /* 0x40004040001b7882 */ /* 0x000fe20000000000 */
[----:B------:R-:W-:Y:S02]  /*33d0*/  UMOV UR41, 0x40004040 ;  /* 0x4000404000297882 */ /* 0x000fe40000000000 */
[----:B------:R-:W-:Y:S02]  /*33e0*/  UIADD3 UR38, UPT, UPT, UR26, 0x2, URZ ;  /* 0x000000021a267890 */ /* 0x000fe4000fffe0ff */
[----:B------:R-:W-:Y:S02]  /*33f0*/  UIADD3 UR34, UPT, UPT, UR26, 0x4, URZ ;  /* 0x000000041a227890 */ /* 0x000fe4000fffe0ff */
[----:B------:R-:W-:Y:S01]  /*3400*/  UIADD3 UR30, UPT, UPT, UR26, 0x6, URZ ;  /* 0x000000061a1e7890 */ /* 0x000fe2000fffe0ff */
[----:B------:R2:W-:Y:S01]  /*3410*/  UTCQMMA gdesc[UR26], gdesc[UR28], tmem[UR8], tmem[UR24], idesc[UR25], UP4 ;  /* 0x00ff181c1a0075ea */ /* 0x0005e2000a000308 */
[----:B------:R-:W-:Y:S01]  /*3420*/  UPLOP3.LUT UP4, UPT, UPT, UPT, UPT, 0x80, 0x8 ;  /* 0x000000000008789c */ /* 0x000fe20003f8f070 */
[----:B------:R-:W-:Y:S01]  /*3430*/  UMOV UR39, 0x40004040 ;  /* 0x4000404000277882 */ /* 0x000fe20000000000 */
[----:B------:R-:W-:Y:S01]  /*3440*/  UMOV UR37, 0x40004040 ;  /* 0x4000404000257882 */ /* 0x000fe20000000000 */
[----:B------:R2:W-:Y:S01]  /*3450*/  UTCQMMA gdesc[UR38], gdesc[UR40], tmem[UR8], tmem[UR22], idesc[UR23], UPT ;  /* 0x00ff1628260075ea */ /* 0x0005e2000b800308 */
[----:B------:R-:W-:Y:S01]  /*3460*/  UMOV UR35, 0x40004040 ;  /* 0x4000404000237882 */ /* 0x000fe20000000000 */
[----:B------:R-:W-:Y:S01]  /*3470*/  UMOV UR33, 0x40004040 ;  /* 0x4000404000217882 */ /* 0x000fe20000000000 */
[----:B------:R-:W-:Y:S01]  /*3480*/  UMOV UR31, 0x40004040 ;  /* 0x40004040001f7882 */ /* 0x000fe20000000000 */
[----:B------:R2:W-:Y:S01]  /*3490*/  UTCQMMA gdesc[UR34], gdesc[UR36], tmem[UR8], tmem[UR20], idesc[UR21], UPT ;  /* 0x00ff1424220075ea */ /* 0x0005e2000b800308 */
[----:B------:R2:W-:Y:S01]  /*34a0*/  UTCQMMA gdesc[UR30], gdesc[UR32], tmem[UR8], tmem[UR18], idesc[UR19], UPT ;  /* 0x00ff12201e0075ea */ /* 0x0005e2000b800308 */
[----:B------:R2:W-:Y:S01]  /*34b0*/  UTCBAR [UR6], URZ ;  /* 0x000000ff060073e9 */ /* 0x0005e200080000ff */
[----:B------:R-:W-:Y:S01]  /*34c0*/  UMOV UR17, UR14 ;  /* 0x0000000e00117c82 */ /* 0x000fe20008000000 */
[----:B------:R-:W-:Y:S05]  /*34d0*/  BRA.U UP0, `(.L_x_60) ;  /* 0xfffffffd00507547 */ /* 0x000fea000b83ffff */
.L_x_57:
[----:B------:R-:W-:Y:S01]  /*34e0*/  UIADD3 UR15, UPT, UPT, UR15, 0x1, URZ ;  /* 0x000000010f0f7890 */ /* 0x000fe2000fffe0ff */
[C---:B------:R-:W-:Y:S01]  /*34f0*/  ISETP.NE.AND P0, PT, R10.reuse, 0x2, PT ;  /* 0x000000020a00780c */ /* 0x040fe20003f05270 */
[----:B------:R-:W-:Y:S02]  /*3500*/  UIADD3 UR7, UPT, UPT, UR7, 0xb0, URZ ;  /* 0x000000b007077890 */ /* 0x000fe4000fffe0ff */
[----:B------:R-:W-:Y:S01]  /*3510*/  UISETP.NE.AND UP0, UPT, UR15, 0x4, UPT ;  /* 0x000000040f00788c */ /* 0x000fe2000bf05270 */
[----:B-12---:R-:W-:Y:S02]  /*3520*/  SEL R0, RZ, 0x1, P0 ;  /* 0x00000001ff007807 */ /* 0x006fe40000000000 */
[----:B------:R-:W-:Y:S01]  /*3530*/  SEL R10, R10, RZ, P0 ;  /* 0x000000ff0a0a7207 */ /* 0x000fe20000000000 */
[----:B------:R-:W-:Y:S01]  /*3540*/  USEL UR6, URZ, 0x1, UP0 ;  /* 0x00000001ff067887 */ /* 0x000fe20008000000 */
[----:B------:R-:W-:Y:S01]  /*3550*/  LOP3.LUT R9, R9, R0, RZ, 0x3c, !PT ;  /* 0x0000000009097212 */ /* 0x000fe200078e3cff */
[----:B------:R-:W-:Y:S01]  /*3560*/  USEL UR15, UR15, URZ, UP0 ;  /* 0x000000ff0f0f7287 */ /* 0x000fe20008000000 */
[----:B------:R1:W-:Y:S03]  /*3570*/  UTCBAR [UR7], URZ ;  /* 0x000000ff070073e9 */ /* 0x0003e600080000ff */
[----:B------:R-:W-:Y:S01]  /*3580*/  LOP3.LUT R11, R11, UR6, RZ, 0x3c, !PT ;  /* 0x000000060b0b7c12 */ /* 0x000fe2000f8e3cff */
[----:B------:R-:W-:Y:S07]  /*3590*/  @P1 BRA `(.L_x_61) ;  /* 0xfffffff800a01947 */ /* 0x000fee000383ffff */
[----:B------:R-:W2:Y:S01]  /*35a0*/  S2UR UR4, SR_CgaCtaId ;  /* 0x00000000000479c3 */ /* 0x000ea20000008800 */
[----:B------:R-:W-:Y:S01]  /*35b0*/  ELECT P0, URZ, PT ;  /* 0x0000000000ff782f */ /* 0x000fe20003800000 */
[----:B------:R-:W-:Y:S01]  /*35c0*/  IMAD.MOV.U32 R0, RZ, RZ, 0x1 ;  /* 0x00000001ff007424 */ /* 0x000fe200078e00ff */
[----:B------:R-:W-:Y:S01]  /*35d0*/  UIADD3 UR5, UPT, UPT, UR5, 0xd0, URZ ;  /* 0x000000d005057890 */ /* 0x000fe2000fffe0ff */
[----:B------:R-:W-:Y:S01]  /*35e0*/  SHF.L.U32 R3, R11, 0x1f, RZ ;  /* 0x0000001f0b037819 */ /* 0x000fe200000006ff */
[----:B------:R-:W-:-:S03]  /*35f0*/  UMOV UR6, 0x40 ;  /* 0x0000004000067882 */ /* 0x000fc60000000000 */
[----:B------:R-:W-:Y:S01]  /*3600*/  UVIRTCOUNT.DEALLOC.SMPOOL 0x80 ;  /* 0x000000800000784c */ /* 0x000fe20000000000 */
[----:B--2---:R-:W-:Y:S02]  /*3610*/  ULEA UR4, UR4, UR6, 0x18 ;  /* 0x0000000604047291 */ /* 0x004fe4000f8ec0ff */
[----:B------:R-:W-:-:S07]  /*3620*/  ULEA UR6, UR15, UR5, 0x3 ;  /* 0x000000050f067291 */ /* 0x000fce000f8e18ff */
[----:B------:R2:W-:Y:S02]  /*3630*/  @P0 STS.U8 [UR4+0x1c], R0 ;  /* 0x00001c00ff000988 */ /* 0x0005e40008000004 */
[----:B------:R-:W4:Y:S02]  /*3640*/  SYNCS.PHASECHK.TRANS64.TRYWAIT P0, [UR6], R3 ;  /* 0x00000003ff0075a7 */ /* 0x000f240008001106 */
[----:B--2-4-:R-:W-:Y:S05]  /*3650*/  @!P0 BRA `(.L_x_62) ;  /* 0x0000005000a88947 */ /* 0x014fea0003800000 */
.L_x_132:
[----:B-1----:R-:W-:-:S04]  /*3660*/  UIADD3 UR7, UPT, UPT, UR15, 0x1, URZ ;  /* 0x000000010f077890 */ /* 0x002fc8000fffe0ff */
[----:B------:R-:W-:-:S04]  /*3670*/  UISETP.NE.AND UP0, UPT, UR7, 0x4, UPT ;  /* 0x000000040700788c */ /* 0x000fc8000bf05270 */
[----:B------:R-:W-:Y:S02]  /*3680*/  USEL UR8, URZ, 0x1, UP0 ;  /* 0x00000001ff087887 */ /* 0x000fe40008000000 */
[----:B------:R-:W-:-:S04]  /*3690*/  USEL UR7, UR7, URZ, UP0 ;  /* 0x000000ff07077287 */ /* 0x000fc80008000000 */
[----:B------:R-:W-:Y:S01]  /*36a0*/  ULEA UR6, UR7, UR5, 0x3 ;  /* 0x0000000507067291 */ /* 0x000fe2000f8e18ff */
[----:B------:R-:W-:-:S04]  /*36b0*/  LOP3.LUT R2, R11, UR8, RZ, 0x3c, !PT ;  /* 0x000000080b027c12 */ /* 0x000fc8000f8e3cff */
[----:B--2---:R-:W-:-:S04]  /*36c0*/  SHF.L.U32 R3, R2, 0x1f, RZ ;  /* 0x0000001f02037819 */ /* 0x004fc800000006ff */
[----:B------:R-:W1:Y:S02]  /*36d0*/  SYNCS.PHASECHK.TRANS64.TRYWAIT P0, [UR6], R3 ;  /* 0x00000003ff0075a7 */ /* 0x000e640008001106 */
[----:B-1----:R-:W-:Y:S05]  /*36e0*/  @!P0 BRA `(.L_x_63) ;  /* 0x00000050009c8947 */ /* 0x002fea0003800000 */
.L_x_134:
        /* <DEDUP_REMOVED lines=9> */
.L_x_136:
[----:B------:R-:W-:-:S04]  /*3780*/  UIADD3 UR7, UPT, UPT, UR7, 0x1, URZ ;  /* 0x0000000107077890 */ /* 0x000fc8000fffe0ff */
[----:B------:R-:W-:-:S04]  /*3790*/  UISETP.NE.AND UP0, UPT, UR7, 0x4, UPT ;  /* 0x000000040700788c */ /* 0x000fc8000bf05270 */
[----:B------:R-:W-:Y:S02]  /*37a0*/  USEL UR6, URZ, 0x1, UP0 ;  /* 0x00000001ff067887 */ /* 0x000fe40008000000 */
[----:B------:R-:W-:-:S04]  /*37b0*/  USEL UR7, UR7, URZ, UP0 ;  /* 0x000000ff07077287 */ /* 0x000fc80008000000 */
[----:B------:R-:W-:Y:S01]  /*37c0*/  ULEA UR7, UR7, UR5, 0x3 ;  /* 0x0000000507077291 */ /* 0x000fe2000f8e18ff */
[----:B-1----:R-:W-:-:S04]  /*37d0*/  LOP3.LUT R3, R2, UR6, RZ, 0x3c, !PT ;  /* 0x0000000602037c12 */ /* 0x002fc8000f8e3cff */
[----:B------:R-:W-:-:S04]  /*37e0*/  SHF.L.U32 R3, R3, 0x1f, RZ ;  /* 0x0000001f03037819 */ /* 0x000fc800000006ff */
[----:B------:R-:W1:Y:S02]  /*37f0*/  SYNCS.PHASECHK.TRANS64.TRYWAIT P0, [UR7], R3 ;  /* 0x00000003ff0075a7 */ /* 0x000e640008001107 */
[----:B-1----:R-:W-:Y:S05]  /*3800*/  @!P0 BRA `(.L_x_65) ;  /* 0x0000005000848947 */ /* 0x002fea0003800000 */
.L_x_138:
[----:B------:R-:W-:Y:S01]  /*3810*/  NOP ;  /* 0x0000000000007918 */ /* 0x000fe20000000000 */
[----:B-1----:R-:W1:Y:S01]  /*3820*/  LDS R0, [UR4+0x14] ;  /* 0x00001404ff007984 */ /* 0x002e620008000800 */
[----:B------:R-:W-:Y:S01]  /*3830*/  ULOP3.LUT UR6, UR16, 0xffff, URZ, 0xc0, !UPT ;  /* 0x0000ffff10067892 */ /* 0x000fe2000f8ec0ff */
[----:B------:R-:W-:Y:S01]  /*3840*/  UMOV UR8, 0xffff ;  /* 0x0000ffff00087882 */ /* 0x000fe20000000000 */
[----:B------:R-:W-:Y:S02]  /*3850*/  UMOV UR5, 0x1 ;  /* 0x0000000100057882 */ /* 0x000fe40000000000 */
[----:B------:R-:W-:-:S04]  /*3860*/  USHF.R.U32.HI UR6, URZ, 0x5, UR6 ;  /* 0x00000005ff067899 */ /* 0x000fc80008011606 */
[----:B------:R-:W-:Y:S02]  /*3870*/  USHF.L.U32 UR8, UR8, UR6, URZ ;  /* 0x0000000608087299 */ /* 0x000fe400080006ff */
[----:B------:R-:W-:-:S04]  /*3880*/  USHF.L.U32 UR5, UR5, UR6, URZ ;  /* 0x0000000605057299 */ /* 0x000fc800080006ff */
[----:B-1----:R-:W-:-:S04]  /*3890*/  LOP3.LUT R0, R0, UR8, RZ, 0xc0, !PT ;  /* 0x0000000800007c12 */ /* 0x002fc8000f8ec0ff */
[----:B------:R-:W-:-:S13]  /*38a0*/  ISETP.NE.AND P0, PT, R0, UR8, PT ;  /* 0x0000000800007c0c */ /* 0x000fda000bf05270 */
[----:B------:R-:W-:Y:S05]  /*38b0*/  @P0 BRA `(.L_x_66) ;  /* 0x0000000000580947 */ /* 0x000fea0003800000 */
[----:B------:R-:W1:Y:S02]  /*38c0*/  LDS R0, [UR4+0x18] ;  /* 0x00001804ff007984 */ /* 0x000e640008000800 */
[----:B-1----:R-:W-:-:S04]  /*38d0*/  LOP3.LUT R0, R0, UR5, RZ, 0xc0, !PT ;  /* 0x0000000500007c12 */ /* 0x002fc8000f8ec0ff */
[----:B------:R-:W-:-:S13]  /*38e0*/  ISETP.NE.AND P0, PT, R0, UR5, PT ;  /* 0x0000000500007c0c */ /* 0x000fda000bf05270 */
[----:B------:R-:W-:Y:S05]  /*38f0*/  @P0 BRA `(.L_x_67) ;  /* 0x00000000003c0947 */ /* 0x000fea0003800000 */
[----:B------:R-:W1:Y:S01]  /*3900*/  S2R R2, SR_LANEID ;  /* 0x0000000000027919 */ /* 0x000e620000000000 */
[----:B------:R-:W-:Y:S01]  /*3910*/  ULOP3.LUT UR8, URZ, UR8, URZ, 0x33, !UPT ;  /* 0x00000008ff087292 */ /* 0x000fe2000f8e33ff */
[----:B------:R-:W-:Y:S01]  /*3920*/  LOP3.LUT R4, RZ, UR5, RZ, 0x33, !PT ;  /* 0x00000005ff047c12 */ /* 0x000fe2000f8e33ff */
[----:B------:R-:W-:Y:S02]  /*3930*/  VOTEU.ANY UR7, UPT, PT ;  /* 0x0000000000077886 */ /* 0x000fe400038e0100 */
[----:B------:R-:W-:Y:S01]  /*3940*/  UFLO.U32 UR7, UR7 ;  /* 0x00000007000772bd */ /* 0x000fe200080e0000 */
[----:B------:R-:W2:Y:S01]  /*3950*/  REDUX UR5, R4 ;  /* 0x00000000040573c4 */ /* 0x000ea20000000000 */
[----:B------:R-:W-:-:S06]  /*3960*/  IMAD.U32 R0, RZ, RZ, UR8 ;  /* 0x00000008ff007e24 */ /* 0x000fcc000f8e00ff */
[----:B------:R4:W-:Y:S01]  /*3970*/  UTCATOMSWS.AND URZ, UR8 ;  /* 0x0000000800ff79e3 */ /* 0x0009e20008000000 */
[----:B------:R-:W3:Y:S01]  /*3980*/  REDUX UR6, R0 ;  /* 0x00000000000673c4 */ /* 0x000ee20000000000 */
[----:B-1----:R-:W-:Y:S01]  /*3990*/  ISETP.EQ.U32.AND P0, PT, R2, UR7, PT ;  /* 0x0000000702007c0c */ /* 0x002fe2000bf02070 */
[----:B--2---:R-:W-:Y:S01]  /*39a0*/  IMAD.U32 R2, RZ, RZ, UR5 ;  /* 0x00000005ff027e24 */ /* 0x004fe2000f8e00ff */
[----:B---3--:R-:W-:-:S11]  /*39b0*/  MOV R3, UR6 ;  /* 0x0000000600037c02 */ /* 0x008fd60008000f00 */
[----:B------:R4:W-:Y:S04]  /*39c0*/  @P0 ATOMS.AND RZ, [UR4+0x14], R3 ;  /* 0x00001403ffff098c */ /* 0x0009e8000a800004 */
[----:B------:R4:W-:Y:S01]  /*39d0*/  @P0 ATOMS.AND RZ, [UR4+0x18], R2 ;  /* 0x00001802ffff098c */ /* 0x0009e2000a800004 */
[----:B------:R-:W-:Y:S05]  /*39e0*/  BRA `(.L_x_68) ;  /* 0x0000000000147947 */ /* 0x000fea0003800000 */
.L_x_67:
[----:B------:R-:W-:Y:S02]  /*39f0*/  MOV R2, 0x3a10 ;  /* 0x00003a1000027802 */ /* 0x000fe40000000f00 */
[----:B---3-5:R-:W-:Y:S05]  /*3a00*/  CALL.REL.NOINC `($__internal_0_$__cuda_sm10x_tcgen05_guardrail_trap_col_being_dealloced_not_returned_by_alloc) ;  /* 0x0000005000e07944 */ /* 0x028fea0003c00000 */
[----:B------:R-:W-:Y:S05]  /*3a10*/  BRA `(.L_x_68) ;  /* 0x0000000000087947 */ /* 0x000fea0003800000 */
.L_x_66:
[----:B------:R-:W-:Y:S02]  /*3a20*/  MOV R2, 0x3a40 ;  /* 0x00003a4000027802 */ /* 0x000fe40000000f00 */
[----:B---3-5:R-:W-:Y:S05]  /*3a30*/  CALL.REL.NOINC `($__internal_2_$__cuda_sm10x_tcgen05_guardrail_trap_unallocated_columns_being_dealloced) ;  /* 0x0000005000ec7944 */ /* 0x028fea0003c00000 */
.L_x_68:
[----:B------:R-:W-:Y:S01]  /*3a40*/  NOP ;  /* 0x0000000000007918 */ /* 0x000fe20000000000 */
[----:B----4-:R-:W-:Y:S05]  /*3a50*/  EXIT ;  /* 0x000000000000794d */ /* 0x010fea0003800000 */
.L_x_50:
[----:B------:R-:W-:-:S09]  /*3a60*/  UISETP.NE.OR UP2, UPT, UR8, 0x3, !UP2 ;  /* 0x000000030800788c */ /* 0x000fd2000d745670 */
[----:B------:R-:W-:Y:S05]  /*3a70*/  BRA.U UP2, `(.L_x_69) ;  /* 0x0000000d02407547 */ /* 0x000fea000b800000 */
[----:B------:R-:W1:Y:S01]  /*3a80*/  LDC R0, c[0x0][0xb30] ;  /* 0x0002cc00ff007b82 */ /* 0x000e620000000800 */
[----:B------:R-:W2:Y:S01]  /*3a90*/  LDCU.64 UR8, c[0x0][0x888] ;  /* 0x00011100ff0877ac */ /* 0x000ea20008000a00 */
[----:B------:R-:W-:Y:S02]  /*3aa0*/  HFMA2 R29, -RZ, RZ, 0, 0 ;  /* 0x00000000ff1d7431 */ /* 0x000fe400000001ff */
[----:B------:R-:W-:Y:S01]  /*3ab0*/  IMAD.MOV.U32 R31, RZ, RZ, 0x1 ;  /* 0x00000001ff1f7424 */ /* 0x000fe200078e00ff */
[----:B------:R-:W-:Y:S01]  /*3ac0*/  MOV R23, 0x2000 ;  /* 0x0000200000177802 */ /* 0x000fe20000000f00 */
[----:B------:R-:W4:Y:S01]  /*3ad0*/  LDCU.64 UR4, c[0x0][0x890] ;  /* 0x00011200ff0477ac */ /* 0x000f220008000a00 */
[----:B------:R-:W-:Y:S01]  /*3ae0*/  IMAD.MOV.U32 R30, RZ, RZ, RZ ;  /* 0x000000ffff1e7224 */ /* 0x000fe200078e00ff */
[----:B------:R-:W3:Y:S01]  /*3af0*/  LDC R19, c[0x0][0x370] ;  /* 0x0000dc00ff137b82 */ /* 0x000ee20000000800 */
[----:B------:R-:W-:Y:S01]  /*3b00*/  UMOV UR7, 0x400 ;  /* 0x0000040000077882 */ /* 0x000fe20000000000 */
[----:B------:R-:W-:-:S02]  /*3b10*/  UPLOP3.LUT UP1, UPT, UPT, UPT, UPT, 0x40, 0x4 ;  /* 0x000000000004789c */ /* 0x000fc40003f2e870 */
[----:B------:R-:W-:-:S04]  /*3b20*/  ULEA UR7, UR37, UR7, 0x18 ;  /* 0x0000000725077291 */ /* 0x000fc8000f8ec0ff */
[----:B------:R-:W3:Y:S01]  /*3b30*/  LDC R2, c[0x0][0xb0c] ;  /* 0x0002c300ff027b82 */ /* 0x000ee20000000800 */
[----:B------:R-:W-:Y:S02]  /*3b40*/  UIADD3 UR13, UPT, UPT, UR7, 0x68, URZ ;  /* 0x00000068070d7890 */ /* 0x000fe4000fffe0ff */
[----:B--2---:R-:W-:Y:S02]  /*3b50*/  UISETP.NE.U32.AND UP2, UPT, UR8, URZ, UPT ;  /* 0x000000ff0800728c */ /* 0x004fe4000bf45070 */
[----:B------:R-:W-:Y:S02]  /*3b60*/  UIADD3 UR17, UPT, UPT, UR7, 0x60, URZ ;  /* 0x0000006007117890 */ /* 0x000fe4000fffe0ff */
[----:B----4-:R-:W-:Y:S01]  /*3b70*/  UISETP.NE.U32.AND UP3, UPT, UR4, URZ, UPT ;  /* 0x000000ff0400728c */ /* 0x010fe2000bf65070 */
[----:B------:R-:W2:Y:S01]  /*3b80*/  LDC R18, c[0x0][0xb20] ;  /* 0x0002c800ff127b82 */ /* 0x000ea20000000800 */
[----:B-1----:R-:W-:Y:S01]  /*3b90*/  ISETP.NE.AND P1, PT, R0, 0x1, PT ;  /* 0x000000010000780c */ /* 0x002fe20003f25270 */
[----:B------:R-:W-:-:S02]  /*3ba0*/  UISETP.NE.AND.EX UP2, UPT, UR9, URZ, UPT, UP2 ;  /* 0x000000ff0900728c */ /* 0x000fc4000bf45320 */
[----:B------:R-:W-:Y:S02]  /*3bb0*/  UPRMT UR13, UR37, 0x654, UR13 ;  /* 0x00000654250d7896 */ /* 0x000fe4000800000d */
[----:B------:R-:W-:Y:S02]  /*3bc0*/  UISETP.NE.AND.EX UP3, UPT, UR5, URZ, UPT, UP3 ;  /* 0x000000ff0500728c */ /* 0x000fe4000bf65330 */
[----:B------:R-:W1:Y:S08]  /*3bd0*/  LDC.64 R32, c[0x0][0x348] ;  /* 0x0000d200ff207b82 */ /* 0x000e700000000a00 */
[----:B------:R-:W4:Y:S08]  /*3be0*/  LDC.64 R16, c[0x0][0xb10] ;  /* 0x0002c400ff107b82 */ /* 0x000f300000000a00 */
[----:B------:R-:W1:Y:S08]  /*3bf0*/  LDC.64 R6, c[0x0][0xb18] ;  /* 0x0002c600ff067b82 */ /* 0x000e700000000a00 */
[----:B------:R-:W1:Y:S08]  /*3c00*/  LDC.64 R4, c[0x0][0xb28] ;  /* 0x0002ca00ff047b82 */ /* 0x000e700000000a00 */
[----:B--23--:R-:W1:Y:S02]  /*3c10*/  LDC R22, c[0x0][0x374] ;  /* 0x0000dd00ff167b82 */ /* 0x00ce640000000800 */
.L_x_78:
[C---:B------:R-:W-:Y:S02]  /*3c20*/  LEA R0, R30.reuse, UR7, 0x3 ;  /* 0x000000071e007c11 */ /* 0x040fe4000f8e18ff */
[----:B------:R-:W-:Y:S02]  /*3c30*/  SHF.L.U32 R3, R29, 0x1f, RZ ;  /* 0x0000001f1d037819 */ /* 0x000fe400000006ff */
[----:B------:R-:W-:Y:S02]  /*3c40*/  LEA R24, R30, UR7, 0x4 ;  /* 0x000000071e187c11 */ /* 0x000fe4000f8e20ff */
[----:B--2---:R-:W2:Y:S02]  /*3c50*/  SYNCS.PHASECHK.TRANS64.TRYWAIT P0, [R0+URZ+0x90], R3 ;  /* 0x00009003000075a7 */ /* 0x004ea400080011ff */
[----:B--2---:R-:W-:Y:S05]  /*3c60*/  @!P0 BRA `(.L_x_70) ;  /* 0x0000004c00848947 */ /* 0x004fea0003800000 */
.L_x_139:
[----:B------:R-:W-:Y:S01]  /*3c70*/  ISETP.GE.AND P0, PT, R72, 0x1, PT ;  /* 0x000000014800780c */ /* 0x000fe20003f06270 */
[----:B------:R-:W3:Y:S01]  /*3c80*/  LDS.128 R24, [R24+0x120] ;  /* 0x0001200018187984 */ /* 0x000ee20000000c00 */
[----:B--2---:R-:W-:Y:S01]  /*3c90*/  VIADD R0, R0, 0xa0 ;  /* 0x000000a000007836 */ /* 0x004fe20000000000 */
[----:B------:R-:W-:Y:S01]  /*3ca0*/  @!PT LDS RZ, [RZ] ;  /* 0x00000000fffff984 */ /* 0x000fe20000000800 */
[----:B------:R-:W-:Y:S01]  /*3cb0*/  @!PT LDS RZ, [RZ] ;  /* 0x00000000fffff984 */ /* 0x000fe20000000800 */
[----:B------:R-:W-:Y:S01]  /*3cc0*/  @!PT LDS RZ, [RZ] ;  /* 0x00000000fffff984 */ /* 0x000fe20000000800 */
[----:B------:R-:W-:Y:S01]  /*3cd0*/  @!PT LDS RZ, [RZ] ;  /* 0x00000000fffff984 */ /* 0x000fe20000000800 */
[----:B------:R2:W-:Y:S06]  /*3ce0*/  MEMBAR.ALL.CTA ;  /* 0x0000000000007992 */ /* 0x0005ec0000008000 */
[----:B--2---:R-:W2:Y:S01]  /*3cf0*/  FENCE.VIEW.ASYNC.S ;  /* 0x00000000000073c6 */ /* 0x004ea20000000000 */
[----:B------:R-:W-:Y:S04]  /*3d00*/  PRMT R0, RZ, 0x654, R0 ;  /* 0x00000654ff007816 */ /* 0x000fe80000000000 */
[----:B--2---:R2:W-:Y:S01]  /*3d10*/  SYNCS.ARRIVE.TRANS64.RED.A1T0 RZ, [R0+URZ], RZ ;  /* 0x000000ff00ff79a7 */ /* 0x0045e200081004ff */
[----:B---3--:R-:W-:Y:S11]  /*3d20*/  LOP3.LUT P3, RZ, R26, 0x1, RZ, 0xc0, !PT ;  /* 0x000000011aff7812 */ /* 0x008ff6000786c0ff */
[----:B------:R-:W-:Y:S02]  /*3d30*/  @!UPT UIADD3 URZ, UPT, UPT, URZ, URZ, URZ ;  /* 0x000000fffffff290 */ /* 0x000fe4000fffe0ff */
[----:B------:R-:W-:Y:S02]  /*3d40*/  @P3 MOV R13, R24 ;  /* 0x00000018000d3202 */ /* 0x000fe40000000f00 */
[----:B------:R-:W-:Y:S01]  /*3d50*/  @P3 LOP3.LUT R8, R25, 0xffff, RZ, 0xc0, !PT ;  /* 0x0000ffff19083812 */ /* 0x000fe200078ec0ff */
[----:B--2---:R-:W-:Y:S06]  /*3d60*/  @!P0 BRA `(.L_x_71) ;  /* 0x0000000000a48947 */ /* 0x004fec0003800000 */
[----:B-1----:R-:W-:Y:S01]  /*3d70*/  IMAD.HI.U32 R35, R22, R7, RZ ;  /* 0x0000000716237227 */ /* 0x002fe200078e00ff */
[----:B------:R-:W-:Y:S02]  /*3d80*/  ISETP.NE.AND P0, PT, R6, 0x1, PT ;  /* 0x000000010600780c */ /* 0x000fe40003f05270 */
[----:B------:R-:W-:Y:S01]  /*3d90*/  ISETP.NE.AND P2, PT, R72, 0x1, PT ;  /* 0x000000014800780c */ /* 0x000fe20003f45270 */
[----:B----4-:R-:W-:Y:S01]  /*3da0*/  IMAD.HI.U32 R34, R19, R16, RZ ;  /* 0x0000001013227227 */ /* 0x010fe200078e00ff */
[----:B------:R-:W-:Y:S02]  /*3db0*/  SHF.R.U32.HI R35, RZ, R18, R35 ;  /* 0x00000012ff237219 */ /* 0x000fe40000011623 */
[----:B------:R-:W-:Y:S01]  /*3dc0*/  ISETP.NE.AND P4, PT, R2, 0x1, PT ;  /* 0x000000010200780c */ /* 0x000fe20003f85270 */
[----:B------:R-:W-:Y:S01]  /*3dd0*/  IMAD.HI.U32 R36, R13, R16, RZ ;  /* 0x000000100d247227 */ /* 0x000fe200078e00ff */
[----:B------:R-:W-:Y:S02]  /*3de0*/  SHF.R.U32.HI R34, RZ, R17, R34 ;  /* 0x00000011ff227219 */ /* 0x000fe40000011622 */
[----:B------:R-:W-:Y:S01]  /*3df0*/  SEL R3, R22, R35, !P0 ;  /* 0x0000002316037207 */ /* 0x000fe20004000000 */
[C---:B------:R-:W-:Y:S01]  /*3e00*/  IMAD.HI.U32 R35, R8.reuse, R7, RZ ;  /* 0x0000000708237227 */ /* 0x040fe200078e00ff */
[----:B------:R-:W-:Y:S02]  /*3e10*/  SEL R11, R19, R34, !P4 ;  /* 0x00000022130b7207 */ /* 0x000fe40006000000 */
[----:B------:R-:W-:Y:S01]  /*3e20*/  SHF.R.U32.HI R36, RZ, R17, R36 ;  /* 0x00000011ff247219 */ /* 0x000fe20000011624 */
[----:B------:R-:W-:Y:S01]  /*3e30*/  IMAD.HI.U32 R38, R3, R4, RZ ;  /* 0x0000000403267227 */ /* 0x000fe200078e00ff */
[----:B------:R-:W-:Y:S03]  /*3e40*/  SHF.R.U32.HI R35, RZ, R18, R35 ;  /* 0x00000012ff237219 */ /* 0x000fe60000011623 */
[----:B------:R-:W-:Y:S01]  /*3e50*/  IMAD.HI.U32 R34, R11, R4, RZ ;  /* 0x000000040b227227 */ /* 0x000fe200078e00ff */
[----:B------:R-:W-:Y:S02]  /*3e60*/  @P2 SHF.R.U32.HI R3, RZ, R5, R38 ;  /* 0x00000005ff032219 */ /* 0x000fe40000011626 */
[----:B------:R-:W-:Y:S02]  /*3e70*/  SEL R9, R8, R35, !P0 ;  /* 0x0000002308097207 */ /* 0x000fe40004000000 */
[----:B------:R-:W-:Y:S01]  /*3e80*/  @P2 SHF.R.U32.HI R11, RZ, R5, R34 ;  /* 0x00000005ff0b2219 */ /* 0x000fe20000011622 */
[C---:B------:R-:W-:Y:S01]  /*3e90*/  IMAD R10, R72.reuse, R3, RZ ;  /* 0x00000003480a7224 */ /* 0x040fe200078e02ff */
[----:B------:R-:W-:Y:S01]  /*3ea0*/  SEL R3, R13, R36, !P4 ;  /* 0x000000240d037207 */ /* 0x000fe20006000000 */
[C---:B------:R-:W-:Y:S03]  /*3eb0*/  IMAD.HI.U32 R14, R9.reuse, R4, RZ ;  /* 0x00000004090e7227 */ /* 0x040fe600078e00ff */
[----:B------:R-:W-:Y:S01]  /*3ec0*/  ISETP.GE.AND P0, PT, R9, R10, PT ;  /* 0x0000000a0900720c */ /* 0x000fe20003f06270 */
[C---:B------:R-:W-:Y:S01]  /*3ed0*/  IMAD R12, R72.reuse, R11, RZ ;  /* 0x0000000b480c7224 */ /* 0x040fe200078e02ff */
[-C--:B------:R-:W-:Y:S04]  /*3ee0*/  SHF.R.U32.HI R14, RZ, R5.reuse, R14 ;  /* 0x00000005ff0e7219 */ /* 0x080fe8000001160e */
[----:B------:R-:W-:Y:S02]  /*3ef0*/  ISETP.GE.OR P0, PT, R3, R12, P0 ;  /* 0x0000000c0300720c */ /* 0x000fe40000706670 */
[----:B------:R-:W-:Y:S05]  /*3f00*/  SEL R15, R9, R14, !P2 ;  /* 0x0000000e090f7207 */ /* 0x000fea0005000000 */
[----:B------:R-:W-:Y:S04]  /*3f10*/  IMAD.MOV R14, RZ, RZ, -R15 ;  /* 0x000000ffff0e7224 */ /* 0x000fe800078e0a0f */
[----:B------:R-:W-:Y:S02]  /*3f20*/  IMAD R14, R72, R14, R9 ;  /* 0x0000000e480e7224 */ /* 0x000fe400078e0209 */
[C---:B------:R-:W-:Y:S05]  /*3f30*/  @!P0 IMAD.HI.U32 R10, R3.reuse, R4, RZ ;  /* 0x00000004030a8227 */ /* 0x040fea00078e00ff */
[----:B------:R-:W-:Y:S04]  /*3f40*/  @!P0 SHF.R.U32.HI R10, RZ, R5, R10 ;  /* 0x00000005ff0a8219 */ /* 0x000fe8000001160a */
[----:B------:R-:W-:Y:S01]  /*3f50*/  @!P0 SEL R0, R3, R10, !P2 ;  /* 0x0000000a03008207 */ /* 0x000fe20005000000 */
[----:B------:R-:W-:Y:S03]  /*3f60*/  IMAD.MOV R10, RZ, RZ, -R3 ;  /* 0x000000ffff0a7224 */ /* 0x000fe600078e0a03 */
[----:B------:R-:W-:Y:S01]  /*3f70*/  @!P0 IADD3 R15, PT, PT, R15, -R0, RZ ;  /* 0x800000000f0f8210 */ /* 0x000fe20007ffe0ff */
[----:B------:R-:W-:Y:S01]  /*3f80*/  @!P0 IMAD R0, R11, R14, R0 ;  /* 0x0000000e0b008224 */ /* 0x000fe200078e0200 */
[----:B------:R-:W-:Y:S01]  /*3f90*/  IADD3 R11, PT, PT, -R9, RZ, RZ ;  /* 0x000000ff090b7210 */ /* 0x000fe20007ffe1ff */
[----:B------:R-:W-:Y:S02]  /*3fa0*/  IMAD R13, R2, R10, R13 ;  /* 0x0000000a020d7224 */ /* 0x000fe400078e020d */
[----:B------:R-:W-:Y:S02]  /*3fb0*/  @!P0 IMAD R9, R15, R72, R3 ;  /* 0x000000480f098224 */ /* 0x000fe400078e0203 */
[----:B------:R-:W-:Y:S02]  /*3fc0*/  @!P0 IMAD.MOV.U32 R3, RZ, RZ, R0 ;  /* 0x000000ffff038224 */ /* 0x000fe400078e0000 */
[----:B------:R-:W-:Y:S02]  /*3fd0*/  IMAD R8, R6, R11, R8 ;  /* 0x0000000b06087224 */ /* 0x000fe400078e0208 */
[----:B------:R-:W-:Y:S02]  /*3fe0*/  IMAD R13, R3, R2, R13 ;  /* 0x00000002030d7224 */ /* 0x000fe400078e020d */
[----:B------:R-:W-:Y:S02]  /*3ff0*/  IMAD R8, R9, R6, R8 ;  /* 0x0000000609087224 */ /* 0x000fe400078e0208 */
.L_x_71:
[----:B------:R-:W-:Y:S05]  /*4000*/  BRA.U UP1, `(.L_x_72) ;  /* 0x0000000101107547 */ /* 0x000fea000b800000 */
[----:B------:R-:W-:Y:S04]  /*4010*/  MOV R0, UR6 ;  /* 0x0000000600007c02 */ /* 0x000fe80008000f00 */
[----:B------:R-:W-:Y:S04]  /*4020*/  SHF.L.U32 R3, R0, 0x1f, RZ ;  /* 0x0000001f00037819 */ /* 0x000fe800000006ff */
[----:B------:R-:W2:Y:S02]  /*4030*/  SYNCS.PHASECHK.TRANS64.TRYWAIT P0, [UR7+0x88], R3 ;  /* 0x00008803ff0075a7 */ /* 0x000ea40008001107 */
[----:B--2---:R-:W-:Y:S05]  /*4040*/  @!P0 BRA `(.L_x_73) ;  /* 0x0000004800a08947 */ /* 0x004fea0003800000 */
.L_x_72:
[----:B------:R-:W-:Y:S02]  /*4050*/  R2UR UR19, R21 ;  /* 0x00000000151372ca */ /* 0x000fe400000e0000 */
[----:B------:R-:W-:Y:S02]  /*4060*/  R2UR UR18, R20 ;  /* 0x00000000141272ca */ /* 0x000fe400000e0000 */
[----:B------:R-:W-:Y:S02]  /*4070*/  ISETP.NE.U32.AND P2, PT, RZ, UR4, PT ;  /* 0x00000004ff007c0c */ /* 0x000fe4000bf45070 */
[----:B------:R-:W-:Y:S02]  /*4080*/  SHF.L.U32 R12, R31, 0x1f, RZ ;  /* 0x0000001f1f0c7819 */ /* 0x000fe400000006ff */
[----:B------:R-:W-:Y:S05]  /*4090*/  ISETP.NE.AND.EX P2, PT, RZ, UR5, PT, P2 ;  /* 0x00000005ff007c0c */ /* 0x000fea000bf45320 */
[----:B------:R-:W-:Y:S02]  /*40a0*/  USHF.L.U32 UR19, UR19, 0x7, URZ ;  /* 0x0000000713137899 */ /* 0x000fe400080006ff */
[----:B------:R-:W-:Y:S01]  /*40b0*/  USHF.L.U32 UR18, UR18, 0x7, URZ ;  /* 0x0000000712127899 */ /* 0x000fe200080006ff */
[----:B------:R-:W-:Y:S11]  /*40c0*/  BRA.U !UP3, `(.L_x_74) ;  /* 0x000000010b347547 */ /* 0x000ff6000b800000 */
[----:B------:R-:W-:Y:S01]  /*40d0*/  UPLOP3.LUT UP0, UPT, UPT, UPT, UP2, 0x80, 0x8 ;  /* 0x000000000008789c */ /* 0x000fe20003f0f020 */
[----:B--2---:R-:W-:Y:S02]  /*40e0*/  HFMA2 R0, -RZ, RZ, 0, 5.9604644775390625e-08 ;  /* 0x00000001ff007431 */ /* 0x004fe400000001ff */
[----:B------:R-:W-:Y:S03]  /*40f0*/  IMAD.MOV.U32 R171, RZ, RZ, 0x1 ;  /* 0x00000001ffab7424 */ /* 0x000fe600078e00ff */
[----:B------:R-:W-:Y:S05]  /*4100*/  PLOP3.LUT P0, PT, PT, PT, UP0, 0x80, 0x8 ;  /* 0x000000000008781c */ /* 0x000fea0003f0f008 */
[----:B------:R-:W2:Y:S01]  /*4110*/  @UP0 LDCU.64 UR10, c[0x0][0x888] ;  /* 0x00011100ff0a07ac */ /* 0x000ea20008000a00 */
[----:B------:R-:W-:Y:S07]  /*4120*/  @UP0 UIMAD UR8, UR36, UR4, URZ ;  /* 0x00000004240802a4 */ /* 0x000fee000f8e02ff */
[----:B------:R-:W-:Y:S01]  /*4130*/  @!P0 PRMT R171, R0, 0x7610, R171 ;  /* 0x0000761000ab8816 */ /* 0x000fe200000000ab */
[----:B--2---:R-:W-:Y:S03]  /*4140*/  @UP0 UIMAD.WIDE UR10, UR8, 0x4, UR10 ;  /* 0x00000004080a08a5 */ /* 0x004fe6000f8e020a */
[----:B------:R-:W2:Y:S03]  /*4150*/  @!UP0 LDCU UR8, c[0x0][0x880] ;  /* 0x00011000ff0887ac */ /* 0x000ea60008000800 */
[----:B------:R-:W-:Y:S01]  /*4160*/  IMAD.U32 R10, RZ, RZ, UR10 ;  /* 0x0000000aff0a7e24 */ /* 0x000fe2000f8e00ff */
[----:B------:R-:W-:Y:S05]  /*4170*/  MOV R11, UR11 ;  /* 0x0000000b000b7c02 */ /* 0x000fea0008000f00 */
[----:B-----5:R3:W5:Y:S02]  /*4180*/  @P0 LDG.E R81, desc[UR46][R10.64] ;  /* 0x0000002e0a510981 */ /* 0x020764000c1e1900 */
[----:B--23--:R-:W-:Y:S07]  /*4190*/  @!P0 IMAD.U32 R81, RZ, RZ, UR8 ;  /* 0x00000008ff518e24 */ /* 0x00cfee000f8e00ff */
.L_x_74:
[----:B-----5:R-:W-:Y:S01]  /*41a0*/  @!P2 FSETP.EQ.AND P0, PT, R81, RZ, PT ;  /* 0x000000ff5100a20b */ /* 0x020fe20003f02000 */
[----:B------:R-:W-:Y:S01]  /*41b0*/  @!UPT UIADD3 URZ, UPT, UPT, URZ, URZ, URZ ;  /* 0x000000fffffff290 */ /* 0x000fe2000fffe0ff */
[----:B------:R-:W-:Y:S11]  /*41c0*/  @!P2 BRA `(.L_x_75) ;  /* 0x000000000014a947 */ /* 0x000ff60003800000 */
[----:B------:R-:W-:Y:S02]  /*41d0*/  LOP3.LUT P2, RZ, R171, 0xff, RZ, 0xc0, !PT ;  /* 0x000000ffabff7812 */ /* 0x000fe4000784c0ff */
[----:B------:R-:W-:Y:S04]  /*41e0*/  PLOP3.LUT P0, PT, PT, PT, UP0, 0x80, 0x8 ;  /* 0x000000000008781c */ /* 0x000fe80003f0f008 */
[----:B------:R-:W-:Y:S07]  /*41f0*/  PLOP3.LUT P0, PT, P0, PT, PT, 0x8, 0x80 ;  /* 0x000000000080781c */ /* 0x000fee000070e170 */
[----:B------:R-:W-:Y:S11]  /*4200*/  @P2 FSETP.EQ.AND P0, PT, R81, RZ, PT ;  /* 0x000000ff5100220b */ /* 0x000ff60003f02000 */
[----:B------:R-:W-:Y:S02]  /*4210*/  @!UPT UIADD3 URZ, UPT, UPT, URZ, URZ, URZ ;  /* 0x000000fffffff290 */ /* 0x000fe4000fffe0ff */
.L_x_75:
[----:B------:R-:W3:Y:S01]  /*4220*/  SYNCS.PHASECHK.TRANS64.TRYWAIT P2, [UR7+0x70], R12 ;  /* 0x0000700cff0075a7 */ /* 0x000ee20008041107 */
[----:B------:R-:W-:Y:S04]  /*4230*/  ELECT P4, URZ, PT ;  /* 0x0000000000ff782f */ /* 0x000fe80003880000 */
[----:B------:R-:W-:Y:S11]  /*4240*/  PLOP3.LUT P4, PT, P0, P4, PT, 0xf2, 0x2f ;  /* 0x00000000002f781c */ /* 0x000ff60000789e72 */
[----:B------:R-:W-:Y:S02]  /*4250*/  @!UPT UIADD3 URZ, UPT, UPT, URZ, URZ, URZ ;  /* 0x000000fffffff290 */ /* 0x000fe4000fffe0ff */
[----:B-1----:R-:W-:Y:S05]  /*4260*/  @!P4 IADD3 R21, P0, PT, R32, 0x580, RZ ;  /* 0x000005802015c810 */ /* 0x002fea0007f1e0ff */
[----:B------:R-:W-:Y:S01]  /*4270*/  @!P4 IMAD.X R20, RZ, RZ, R33, P0 ;  /* 0x000000ffff14c224 */ /* 0x000fe200000e0621 */
[----:B---3--:R-:W-:Y:S07]  /*4280*/  @!P2 BRA `(.L_x_76) ;  /* 0x000000480028a947 */ /* 0x008fee0003800000 */
.L_x_142:
[----:B------:R-:W3:Y:S01]  /*4290*/  LDC.64 R14, c[0x0][0xb10] ;  /* 0x0002c400ff0e7b82 */ /* 0x000ee20000000a00 */
[----:B------:R-:W-:Y:S01]  /*42a0*/  @!P4 R2UR UR8, R20 ;  /* 0x000000001408c2ca */ /* 0x000fe200000e0000 */
[----:B------:R-:W-:Y:S01]  /*42b0*/  VOTEU.ALL UP1, P4 ;  /* 0x0000000000ff7886 */ /* 0x000fe20002020000 */
[----:B------:R-:W-:Y:S01]  /*42c0*/  @!P4 R2UR UR9, R21 ;  /* 0x000000001509c2ca */ /* 0x000fe200000e0000 */
[----:B------:R-:W-:Y:S01]  /*42d0*/  UMOV UR10, 0x0 ;  /* 0x00000000000a7882 */ /* 0x000fe20000000000 */
[----:B------:R-:W-:Y:S03]  /*42e0*/  UMOV UR11, 0x10000000 ;  /* 0x10000000000b7882 */ /* 0x000fe60000000000 */
[----:B------:R-:W5:Y:S01]  /*42f0*/  LDC.64 R10, c[0x0][0xb18] ;  /* 0x0002c600ff0a7b82 */ /* 0x000f620000000a00 */
[----:B------:R-:W-:Y:S01]  /*4300*/  @!UP1 UIADD3 UR16, UPT, UPT, UR7, 0x200, URZ ;  /* 0x0000020007109890 */ /* 0x000fe2000fffe0ff */
[----:B------:R-:W-:Y:S01]  /*4310*/  @P3 SHF.R.U32.HI R28, RZ, 0x10, R25 ;  /* 0x00000010ff1c3819 */ /* 0x000fe20000011619 */
[----:B------:R-:W-:Y:S01]  /*4320*/  VOTEU.ALL UP1, P4 ;  /* 0x0000000000ff7886 */ /* 0x000fe20002020000 */
[----:B------:R-:W-:Y:S01]  /*4330*/  UMOV UR20, UR36 ;  /* 0x0000002400147c82 */ /* 0x000fe20008000000 */
[----:B------:R-:W-:Y:S03]  /*4340*/  VIADD R30, R30, 0x1 ;  /* 0x000000011e1e7836 */ /* 0x000fe60000000000 */
[----:B--2---:R-:W2:Y:S01]  /*4350*/  @!P1 LDC R0, c[0x0][0xb20] ;  /* 0x0002c800ff009b82 */ /* 0x004ea20000000800 */
[----:B------:R-:W-:Y:S01]  /*4360*/  IMAD.U32 R21, RZ, RZ, UR8 ;  /* 0x00000008ff157e24 */ /* 0x000fe2000f8e00ff */
[----:B------:R-:W-:Y:S06]  /*4370*/  UPRMT UR8, UR37, 0x654, UR17 ;  /* 0x0000065425087896 */ /* 0x000fec0008000011 */
[----:B-1----:R-:W1:Y:S01]  /*4380*/  @!P1 LDC R3, c[0x0][0xb0c] ;  /* 0x0002c300ff039b82 */ /* 0x002e620000000800 */
[----:B------:R-:W-:Y:S01]  /*4390*/  IMAD.U32 R20, RZ, RZ, UR9 ;  /* 0x00000009ff147e24 */ /* 0x000fe2000f8e00ff */
[----:B------:R-:W-:Y:S04]  /*43a0*/  @!P4 R2UR UR15, R21 ;  /* 0x00000000150fc2ca */ /* 0x000fe800000e0000 */
[----:B------:R-:W-:Y:S01]  /*43b0*/  @!P4 R2UR UR14, R20 ;  /* 0x00000000140ec2ca */ /* 0x000fe200000e0000 */
[----:B------:R-:W-:Y:S11]  /*43c0*/  @!P4 IMAD.MOV.U32 R20, RZ, RZ, 0x2000 ;  /* 0x00002000ff14c424 */ /* 0x000ff600078e00ff */
[----:B------:R-:W-:Y:S01]  /*43d0*/  @!UPT UIADD3 URZ, UPT, UPT, URZ, URZ, URZ ;  /* 0x000000fffffff290 */ /* 0x000fe2000fffe0ff */
[----:B------:R1:W-:Y:S01]  /*43e0*/  @!UP1 UTMALDG.3D [UR16], [UR14], desc[UR10] ;  /* 0x00000a100e0095b4 */ /* 0x0003e20008011000 */
[----:B------:R1:W-:Y:S02]  /*43f0*/  @!P4 SYNCS.ARRIVE.TRANS64.RED.A0TR RZ, [UR7+0x60], R20 ;  /* 0x00006014ffffc9a7 */ /* 0x0003e40008300407 */
[----:B-1----:R-:W-:Y:S01]  /*4400*/  @!P1 ISETP.NE.AND P2, PT, R3, 0x1, PT ;  /* 0x000000010300980c */ /* 0x002fe20003f45270 */
[C---:B---3--:R-:W-:Y:S01]  /*4410*/  @!P1 IMAD.HI.U32 R14, R13.reuse, R14, RZ ;  /* 0x0000000e0d0e9227 */ /* 0x048fe200078e00ff */
[----:B-----5:R-:W-:Y:S03]  /*4420*/  @!P1 ISETP.NE.AND P0, PT, R10, 0x1, PT ;  /* 0x000000010a00980c */ /* 0x020fe60003f05270 */
[C---:B------:R-:W-:Y:S01]  /*4430*/  @!P1 IMAD.HI.U32 R11, R8.reuse, R11, RZ ;  /* 0x0000000b080b9227 */ /* 0x040fe200078e00ff */
[----:B------:R-:W-:Y:S04]  /*4440*/  @!P1 SHF.R.U32.HI R14, RZ, R15, R14 ;  /* 0x0000000fff0e9219 */ /* 0x000fe8000001160e */
[----:B--2---:R-:W-:Y:S01]  /*4450*/  @!P1 SHF.R.U32.HI R9, RZ, R0, R11 ;  /* 0x00000000ff099219 */ /* 0x004fe2000001160b */
[----:B------:R-:W-:Y:S01]  /*4460*/  SYNCS.ARRIVE.TRANS64.RED.A1T0 RZ, [UR8], RZ ;  /* 0x000000ffffff79a7 */ /* 0x000fe20008100408 */
[----:B------:R-:W-:Y:S02]  /*4470*/  @!P1 SEL R14, R13, R14, !P2 ;  /* 0x0000000e0d0e9207 */ /* 0x000fe40005000000 */
[----:B------:R-:W-:Y:S01]  /*4480*/  @!P1 SEL R9, R8, R9, !P0 ;  /* 0x0000000908099207 */ /* 0x000fe20004000000 */
[----:B------:R-:W1:Y:S04]  /*4490*/  SYNCS.PHASECHK.TRANS64.TRYWAIT P5, [UR7+0x78], R12 ;  /* 0x0000780cff0075a7 */ /* 0x000e6800080a1107 */
[----:B------:R-:W-:Y:S02]  /*44a0*/  @!P1 IMAD.IADD R0, R9, 0x1, -R14 ;  /* 0x0000000109009824 */ /* 0x000fe400078e0a0e */
[----:B------:R-:W-:Y:S02]  /*44b0*/  @!P1 IMAD.IADD R9, R14, 0x1, -R9 ;  /* 0x000000010e099824 */ /* 0x000fe400078e0a09 */
[----:B------:R-:W-:Y:S02]  /*44c0*/  @!P1 IMAD R13, R0, R3, R13 ;  /* 0x00000003000d9224 */ /* 0x000fe400078e020d */
[----:B------:R-:W-:Y:S01]  /*44d0*/  @!P1 IMAD R8, R9, R10, R8 ;  /* 0x0000000a09089224 */ /* 0x000fe200078e0208 */
[----:B-1----:R-:W-:Y:S06]  /*44e0*/  @!P5 BRA `(.L_x_77) ;  /* 0x0000004400a8d947 */ /* 0x002fec0003800000 */
.L_x_144:
[----:B-1----:R-:W-:Y:S01]  /*44f0*/  @!P4 IADD3 R3, P0, PT, R32, 0x580, RZ ;  /* 0x000005802003c810 */ /* 0x002fe20007f1e0ff */
[----:B------:R-:W-:Y:S01]  /*4500*/  VOTEU.ALL UP1, P4 ;  /* 0x0000000000ff7886 */ /* 0x000fe20002020000 */
[----:B------:R-:W-:Y:S01]  /*4510*/  UMOV UR20, 0x0 ;  /* 0x0000000000147882 */ /* 0x000fe20000000000 */
[----:B------:R-:W-:Y:S01]  /*4520*/  UMOV UR21, 0x10000000 ;  /* 0x1000000000157882 */ /* 0x000fe20000000000 */
[----:B------:R-:W-:Y:S01]  /*4530*/  @!P4 R2UR UR9, R3 ;  /* 0x000000000309c2ca */ /* 0x000fe200000e0000 */
[----:B------:R-:W-:Y:S01]  /*4540*/  @!P4 IMAD.X R0, RZ, RZ, R33, P0 ;  /* 0x000000ffff00c224 */ /* 0x000fe200000e0621 */
[----:B------:R-:W-:Y:S01]  /*4550*/  @!UP1 UIADD3 UR10, UPT, UPT, UR18, 0x40, URZ ;  /* 0x00000040120a9890 */ /* 0x000fe2000fffe0ff */
[----:B------:R-:W-:Y:S01]  /*4560*/  ISETP.NE.AND P0, PT, R30, 0x2, PT ;  /* 0x000000021e00780c */ /* 0x000fe20003f05270 */
[----:B------:R-:W-:Y:S01]  /*4570*/  UMOV UR11, UR19 ;  /* 0x00000013000b7c82 */ /* 0x000fe20008000000 */
[----:B------:R-:W-:Y:S01]  /*4580*/  UMOV UR12, UR36 ;  /* 0x00000024000c7c82 */ /* 0x000fe20008000000 */
[----:B------:R-:W-:Y:S01]  /*4590*/  @!P4 R2UR UR8, R0 ;  /* 0x000000000008c2ca */ /* 0x000fe200000e0000 */
[----:B------:R-:W-:Y:S01]  /*45a0*/  IMAD.IADD R20, R8, 0x1, R147 ;  /* 0x0000000108147824 */ /* 0x000fe200078e0293 */
[----:B------:R-:W-:Y:S01]  /*45b0*/  @P3 R2UR UR36, R28 ;  /* 0x000000001c2432ca */ /* 0x000fe200000e0000 */
[----:B------:R-:W-:Y:S01]  /*45c0*/  IMAD.IADD R21, R13, 0x1, R170 ;  /* 0x000000010d157824 */ /* 0x000fe200078e02aa */
[----:B------:R-:W-:Y:S02]  /*45d0*/  SEL R0, RZ, 0x1, P0 ;  /* 0x00000001ff007807 */ /* 0x000fe40000000000 */
[----:B------:R-:W-:Y:S01]  /*45e0*/  LOP3.LUT R31, R31, 0x1, RZ, 0x3c, !PT ;  /* 0x000000011f1f7812 */ /* 0x000fe200078e3cff */
[----:B------:R-:W-:Y:S01]  /*45f0*/  IMAD.U32 R10, RZ, RZ, UR9 ;  /* 0x00000009ff0a7e24 */ /* 0x000fe2000f8e00ff */
[----:B------:R-:W-:Y:S01]  /*4600*/  @!UP1 UIADD3 UR9, UPT, UPT, UR7, 0x68, URZ ;  /* 0x0000006807099890 */ /* 0x000fe2000fffe0ff */
[----:B------:R-:W-:Y:S02]  /*4610*/  LOP3.LUT R29, R29, R0, RZ, 0x3c, !PT ;  /* 0x000000001d1d7212 */ /* 0x000fe400078e3cff */
[----:B------:R-:W-:Y:S02]  /*4620*/  SEL R30, R30, RZ, P0 ;  /* 0x000000ff1e1e7207 */ /* 0x000fe40000000000 */
[----:B------:R-:W-:Y:S01]  /*4630*/  IMAD.U32 R11, RZ, RZ, UR8 ;  /* 0x00000008ff0b7e24 */ /* 0x000fe2000f8e00ff */
[----:B------:R-:W-:Y:S01]  /*4640*/  @!P4 R2UR UR14, R10 ;  /* 0x000000000a0ec2ca */ /* 0x000fe200000e0000 */
[----:B------:R-:W-:Y:S01]  /*4650*/  @!UP1 UIADD3 UR8, UPT, UPT, UR7, 0x2200, URZ ;  /* 0x0000220007089890 */ /* 0x000fe2000fffe0ff */
[----:B------:R-:W-:Y:S02]  /*4660*/  VOTEU.ALL UP1, P4 ;  /* 0x0000000000ff7886 */ /* 0x000fe40002020000 */
[----:B------:R-:W-:Y:S11]  /*4670*/  @!P4 R2UR UR15, R11 ;  /* 0x000000000b0fc2ca */ /* 0x000ff600000e0000 */
[----:B------:R-:W-:Y:S02]  /*4680*/  @!UPT UIADD3 URZ, UPT, UPT, URZ, URZ, URZ ;  /* 0x000000fffffff290 */ /* 0x000fe4000fffe0ff */
[----:B------:R2:W-:Y:S01]  /*4690*/  @!UP1 UTMALDG.3D [UR8], [UR14], desc[UR20] ;  /* 0x000014080e0095b4 */ /* 0x0005e20008011000 */
[----:B------:R2:W-:Y:S01]  /*46a0*/  @!P4 SYNCS.ARRIVE.TRANS64.RED.A0TR RZ, [UR7+0x68], R23 ;  /* 0x00006817ffffc9a7 */ /* 0x0005e20008300407 */
[----:B------:R-:W-:Y:S01]  /*46b0*/  UPLOP3.LUT UP1, UPT, UPT, UPT, UPT, 0x80, 0x8 ;  /* 0x000000000008789c */ /* 0x000fe20003f2f070 */
[----:B------:R-:W-:Y:S01]  /*46c0*/  SYNCS.ARRIVE.TRANS64.RED.A1T0 RZ, [UR13], RZ ;  /* 0x000000ffffff79a7 */ /* 0x000fe2000810040d */
[----:B------:R-:W-:Y:S09]  /*46d0*/  @P3 BRA `(.L_x_78) ;  /* 0xfffffff400503947 */ /* 0x000ff2000383ffff */
[----:B------:R-:W-:-:S04]  /*46e0*/  SHF.L.U32 R3, R31, 0x1f, RZ ;  /* 0x0000001f1f037819 */ /* 0x000fc800000006ff */
[----:B------:R-:W1:Y:S02]  /*46f0*/  SYNCS.PHASECHK.TRANS64.TRYWAIT P0, [UR7+0x70], R3 ;  /* 0x00007003ff0075a7 */ /* 0x000e640008001107 */
[----:B-1----:R-:W-:Y:S05]  /*4700*/  @!P0 BRA `(.L_x_79) ;  /* 0x0000004400388947 */ /* 0x002fea0003800000 */
.L_x_146:
[----:B-1----:R-:W-:-:S07]  /*4710*/  MOV R0, UR7 ;  /* 0x0000000700007c02 */ /* 0x002fce0008000f00 */
.L_x_80:
[----:B-1----:R-:W-:-:S04]  /*4720*/  SHF.L.U32 R3, R31, 0x1f, RZ ;  /* 0x0000001f1f037819 */ /* 0x002fc800000006ff */
[----:B------:R1:W3:Y:S03]  /*4730*/  SYNCS.PHASECHK.TRANS64.TRYWAIT P0, [R0+URZ+0x78], R3 ;  /* 0x00007803000075a7 */ /* 0x0002e600080011ff */
[----:B---3--:R-:W-:Y:S05]  /*4740*/  @!P0 NANOSLEEP.SYNCS 0x989680 ;  /* 0x009896800000895d */ /* 0x008fea0003900000 */
[----:B------:R-:W3:Y:S02]  /*4750*/  @!P0 SYNCS.PHASECHK.TRANS64 P0, [R0+URZ+0x78], R3 ;  /* 0x00007803000085a7 */ /* 0x000ee400080010ff */
[----:B--23--:R-:W-:Y:S05]  /*4760*/  @P0 EXIT ;  /* 0x000000000000094d */ /* 0x00cfea0003800000 */
[----:B------:R-:W-:Y:S05]  /*4770*/  BRA `(.L_x_80) ;  /* 0xfffffffc00e87947 */ /* 0x000fea000383ffff */
.L_x_69:
[----:B------:R-:W-:-:S06]  /*4780*/  UISETP.GE.AND UP1, UPT, UR8, 0x4, UPT ;  /* 0x000000040800788c */ /* 0x000fcc000bf26270 */
[----:B------:R-:W-:-:S13]  /*4790*/  PLOP3.LUT P0, PT, PT, PT, UP1, 0x80, 0x8 ;  /* 0x000000000008781c */ /* 0x000fda0003f0f018 */
[----:B------:R-:W-:Y:S05]  /*47a0*/  @!P0 EXIT ;  /* 0x000000000000894d */ /* 0x000fea0003800000 */
[----:B------:R-:W-:Y:S01]  /*47b0*/  BAR.SYNC.DEFER_BLOCKING 0x6, 0xa0 ;  /* 0x0182800000007b1d */ /* 0x000fe20000010000 */
[C---:B------:R-:W-:Y:S01]  /*47c0*/  IMAD.SHL.U32 R3, R189.reuse, 0x40, RZ ;  /* 0x00000040bd037824 */ /* 0x040fe200078e00ff */
[C---:B------:R-:W-:Y:S01]  /*47d0*/  LOP3.LUT R193, R189.reuse, 0x60, RZ, 0xc0, !PT ;  /* 0x00000060bdc17812 */ /* 0x040fe200078ec0ff */
[C---:B------:R-:W-:Y:S01]  /*47e0*/  IMAD.SHL.U32 R172, R189.reuse, 0x8, RZ ;  /* 0x00000008bdac7824 */ /* 0x040fe200078e00ff */
[C---:B------:R-:W-:Y:S01]  /*47f0*/  LOP3.LUT R191, R189.reuse, 0x2, RZ, 0xc0, !PT ;  /* 0x00000002bdbf7812 */ /* 0x040fe200078ec0ff */
[----:B------:R-:W-:Y:S01]  /*4800*/  IMAD.U32 R79, R189, 0x10000, RZ ;  /* 0x00010000bd4f7824 */ /* 0x000fe200078e00ff */
[----:B------:R-:W-:Y:S02]  /*4810*/  UMOV UR49, 0x400 ;  /* 0x0000040000317882 */ /* 0x000fe40000000000 */
[----:B------:R-:W1:Y:S01]  /*4820*/  LDC R177, c[0x0][0x370] ;  /* 0x0000dc00ffb17b82 */ /* 0x000e620000000800 */
[----:B------:R-:W-:Y:S01]  /*4830*/  ULEA UR49, UR37, UR49, 0x18 ;  /* 0x0000003125317291 */ /* 0x000fe2000f8ec0ff */
[----:B------:R-:W-:Y:S01]  /*4840*/  LOP3.LUT R5, R3, 0x180, RZ, 0xc0, !PT ;  /* 0x0000018003057812 */ /* 0x000fe200078ec0ff */
[----:B------:R-:W-:Y:S01]  /*4850*/  HFMA2 R195, -RZ, RZ, 0, 0 ;  /* 0x00000000ffc37431 */ /* 0x000fe200000001ff */
[----:B------:R-:W-:Y:S01]  /*4860*/  LOP3.LUT R79, R79, 0x600000, RZ, 0xc0, !PT ;  /* 0x006000004f4f7812 */ /* 0x000fe200078ec0ff */
[----:B------:R-:W-:Y:S01]  /*4870*/  UIADD3 UR4, UPT, UPT, UR49, 0x4200, URZ ;  /* 0x0000420031047890 */ /* 0x000fe2000fffe0ff */
[----:B------:R-:W-:Y:S01]  /*4880*/  LOP3.LUT R172, R5, 0x30, R172, 0xf8, !PT ;  /* 0x0000003005ac7812 */ /* 0x000fe200078ef8ac */
[----:B------:R-:W-:Y:S01]  /*4890*/  IMAD.MOV.U32 R76, RZ, RZ, RZ ;  /* 0x000000ffff4c7224 */ /* 0x000fe200078e00ff */
[----:B------:R-:W2:Y:S01]  /*48a0*/  LDC R74, c[0x0][0xb0c] ;  /* 0x0002c300ff4a7b82 */ /* 0x000ea20000000800 */
[----:B------:R-:W-:-:S02]  /*48b0*/  LOP3.LUT R189, R189, 0x4, RZ, 0xc0, !PT ;  /* 0x00000004bdbd7812 */ /* 0x000fc400078ec0ff */
[----:B------:R-:W-:Y:S02]  /*48c0*/  CS2R R182, SRZ ;  /* 0x0000000000b67805 */ /* 0x000fe4000001ff00 */
[----:B------:R-:W-:Y:S02]  /*48d0*/  LOP3.LUT R172, R172, 0x1e40, R3, 0xf8, !PT ;  /* 0x00001e40acac7812 */ /* 0x000fe400078ef803 */
[----:B------:R-:W-:Y:S02]  /*48e0*/  CS2R R180, SRZ ;  /* 0x0000000000b47805 */ /* 0x000fe4000001ff00 */
[----:B------:R-:W-:Y:S01]  /*48f0*/  IADD3 R188, PT, PT, -R189, 0x2, RZ ;  /* 0x00000002bdbc7810 */ /* 0x000fe20007ffe1ff */
[----:B------:R-:W-:Y:S01]  /*4900*/  IMAD.MOV R176, RZ, RZ, -R191 ;  /* 0x000000ffffb07224 */ /* 0x000fe200078e0abf */
[----:B------:R-:W-:Y:S01]  /*4910*/  MOV R192, UR4 ;  /* 0x0000000400c07c02 */ /* 0x000fe20008000f00 */
[----:B------:R-:W4:Y:S01]  /*4920*/  LDC R174, c[0x0][0xb20] ;  /* 0x0002c800ffae7b82 */ /* 0x000f220000000800 */
[----:B------:R-:W3:Y:S01]  /*4930*/  LDS R0, [UR49+0x140] ;  /* 0x00014031ff007984 */ /* 0x000ee20008000800 */
[----:B------:R-:W-:Y:S01]  /*4940*/  VIADD R190, R172, UR49 ;  /* 0x00000031acbe7c36 */ /* 0x000fe20008000000 */
[----:B------:R-:W1:Y:S01]  /*4950*/  LDCU.64 UR52, c[0x0][0x348] ;  /* 0x00006900ff3477ac */ /* 0x000e620008000a00 */
[----:B------:R-:W-:-:S02]  /*4960*/  IMAD.MOV R175, RZ, RZ, -R189 ;  /* 0x000000ffffaf7224 */ /* 0x000fc400078e0abd */
[----:B------:R-:W-:Y:S01]  /*4970*/  VIADD R190, R190, 0x200 ;  /* 0x00000200bebe7836 */ /* 0x000fe20000000000 */
[----:B------:R-:W1:Y:S01]  /*4980*/  LDCU.64 UR38, c[0x0][0x888] ;  /* 0x00011100ff2677ac */ /* 0x000e620008000a00 */
[----:B------:R-:W1:Y:S01]  /*4990*/  LDC R73, c[0x0][0xb30] ;  /* 0x0002cc00ff497b82 */ /* 0x000e620000000800 */
[----:B------:R-:W1:Y:S01]  /*49a0*/  LDCU.64 UR44, c[0x0][0x890] ;  /* 0x00011200ff2c77ac */ /* 0x000e620008000a00 */
[----:B------:R-:W-:-:S06]  /*49b0*/  UIADD3 UR48, UPT, UPT, UR49, 0x200, URZ ;  /* 0x0000020031307890 */ /* 0x000fcc000fffe0ff */
[----:B------:R-:W1:Y:S08]  /*49c0*/  LDC.64 R168, c[0x0][0xb10] ;  /* 0x0002c400ffa87b82 */ /* 0x000e700000000a00 */
[----:B------:R-:W1:Y:S08]  /*49d0*/  LDC.64 R70, c[0x0][0xb18] ;  /* 0x0002c600ff467b82 */ /* 0x000e700000000a00 */
[----:B------:R-:W1:Y:S08]  /*49e0*/  LDC.64 R68, c[0x0][0xb28] ;  /* 0x0002ca00ff447b82 */ /* 0x000e700000000a00 */
[----:B------:R-:W1:Y:S01]  /*49f0*/  LDC.64 R166, c[0x0][0x8b0] ;  /* 0x00022c00ffa67b82 */ /* 0x000e620000000a00 */
[----:B---3--:R-:W-:-:S07]  /*4a00*/  IMAD.IADD R79, R0, 0x1, R79 ;  /* 0x00000001004f7824 */ /* 0x008fce00078e024f */
[----:B------:R-:W3:Y:S08]  /*4a10*/  LDC.64 R164, c[0x0][0x8a8] ;  /* 0x00022a00ffa47b82 */ /* 0x000ef00000000a00 */
[----:B--2-4-:R-:W1:Y:S02]  /*4a20*/  LDC R178, c[0x0][0x374] ;  /* 0x0000dd00ffb27b82 */ /* 0x014e640000000800 */
.L_x_107:
[C---:B------:R-:W-:Y:S02]  /*4a30*/  LEA R0, R195.reuse, UR49, 0x3 ;  /* 0x00000031c3007c11 */ /* 0x040fe4000f8e18ff */
[----:B------:R-:W-:Y:S02]  /*4a40*/  SHF.L.U32 R3, R182, 0x1f, RZ ;  /* 0x0000001fb6037819 */ /* 0x000fe400000006ff */
[----:B------:R-:W-:Y:S02]  /*4a50*/  LEA R16, R195, UR49, 0x4 ;  /* 0x00000031c3107c11 */ /* 0x000fe4000f8e20ff */
[----:B------:R-:W2:Y:S02]  /*4a60*/  SYNCS.PHASECHK.TRANS64.TRYWAIT P0, [R0+URZ+0x90], R3 ;  /* 0x00009003000075a7 */ /* 0x000ea400080011ff */
[----:B-12---:R-:W-:Y:S05]  /*4a70*/  @!P0 BRA `(.L_x_81) ;  /* 0x0000004000748947 */ /* 0x006fea0003800000 */
.L_x_147:
[----:B------:R-:W4:Y:S01]  /*4a80*/  LDC.64 R12, c[0x0][0xb10] ;  /* 0x0002c400ff0c7b82 */ /* 0x000f220000000a00 */
[----:B------:R-:W3:Y:S01]  /*4a90*/  LDS.128 R16, [R16+0x120] ;  /* 0x0001200010107984 */ /* 0x000ee20000000c00 */
[----:B-1----:R-:W-:Y:S01]  /*4aa0*/  ISETP.NE.AND P1, PT, R73, 0x1, PT ;  /* 0x000000014900780c */ /* 0x002fe20003f25270 */
[----:B--2---:R-:W-:Y:S01]  /*4ab0*/  VIADD R0, R0, 0xa0 ;  /* 0x000000a000007836 */ /* 0x004fe20000000000 */
[----:B------:R-:W-:Y:S04]  /*4ac0*/  ISETP.GE.AND P0, PT, R72, 0x1, PT ;  /* 0x000000014800780c */ /* 0x000fe80003f06270 */
[----:B------:R-:W1:Y:S01]  /*4ad0*/  LDC.64 R10, c[0x0][0xb18] ;  /* 0x0002c600ff0a7b82 */ /* 0x000e620000000a00 */
[----:B------:R-:W-:Y:S01]  /*4ae0*/  PRMT R0, RZ, 0x654, R0 ;  /* 0x00000654ff007816 */ /* 0x000fe20000000000 */
[----:B------:R-:W-:Y:S01]  /*4af0*/  @!PT LDS RZ, [RZ] ;  /* 0x00000000fffff984 */ /* 0x000fe20000000800 */
[----:B------:R-:W-:Y:S01]  /*4b00*/  @!PT LDS RZ, [RZ] ;  /* 0x00000000fffff984 */ /* 0x000fe20000000800 */
[----:B------:R-:W-:Y:S01]  /*4b10*/  @!PT LDS RZ, [RZ] ;  /* 0x00000000fffff984 */ /* 0x000fe20000000800 */
[----:B------:R-:W-:Y:S01]  /*4b20*/  @!PT LDS RZ, [RZ] ;  /* 0x00000000fffff984 */ /* 0x000fe20000000800 */
[----:B------:R2:W-:Y:S06]  /*4b30*/  MEMBAR.ALL.CTA ;  /* 0x0000000000007992 */ /* 0x0005ec0000008000 */
[----:B--2---:R-:W2:Y:S01]  /*4b40*/  FENCE.VIEW.ASYNC.S ;  /* 0x00000000000073c6 */ /* 0x004ea20000000000 */
[----:B------:R-:W1:Y:S08]  /*4b50*/  @!P1 LDC R14, c[0x0][0xb20] ;  /* 0x0002c800ff0e9b82 */ /* 0x000e700000000800 */
[----:B------:R-:W1:Y:S01]  /*4b60*/  @!P1 LDC R9, c[0x0][0xb0c] ;  /* 0x0002c300ff099b82 */ /* 0x000e620000000800 */
[----:B--2---:R2:W-:Y:S01]  /*4b70*/  SYNCS.ARRIVE.TRANS64.RED.A1T0 RZ, [R0+URZ], RZ ;  /* 0x000000ff00ff79a7 */ /* 0x0045e200081004ff */
[----:B---3--:R-:W-:Y:S04]  /*4b80*/  LOP3.LUT P4, RZ, R18, 0x1, RZ, 0xc0, !PT ;  /* 0x0000000112ff7812 */ /* 0x008fe8000788c0ff */
[----:B------:R-:W-:Y:S09]  /*4b90*/  P2R R194, PR, RZ, 0x10 ;  /* 0x00000010ffc27803 */ /* 0x000ff20000000000 */
[----:B------:R-:W-:Y:S02]  /*4ba0*/  @P4 MOV R77, R16 ;  /* 0x00000010004d4202 */ /* 0x000fe40000000f00 */
[----:B------:R-:W-:Y:S01]  /*4bb0*/  @P4 LOP3.LUT R75, R17, 0xffff, RZ, 0xc0, !PT ;  /* 0x0000ffff114b4812 */ /* 0x000fe200078ec0ff */
[----:B--2-4-:R-:W-:Y:S06]  /*4bc0*/  @!P0 BRA `(.L_x_82) ;  /* 0x0000000000a48947 */ /* 0x014fec0003800000 */
[----:B------:R-:W-:Y:S01]  /*4bd0*/  IMAD.HI.U32 R23, R178, R71, RZ ;  /* 0x00000047b2177227 */ /* 0x000fe200078e00ff */
[----:B------:R-:W-:Y:S02]  /*4be0*/  ISETP.NE.AND P0, PT, R70, 0x1, PT ;  /* 0x000000014600780c */ /* 0x000fe40003f05270 */
[----:B------:R-:W-:Y:S01]  /*4bf0*/  ISETP.NE.AND P2, PT, R72, 0x1, PT ;  /* 0x000000014800780c */ /* 0x000fe20003f45270 */
[----:B------:R-:W-:Y:S01]  /*4c00*/  IMAD.HI.U32 R22, R177, R168, RZ ;  /* 0x000000a8b1167227 */ /* 0x000fe200078e00ff */
[----:B------:R-:W-:Y:S02]  /*4c10*/  SHF.R.U32.HI R23, RZ, R174, R23 ;  /* 0x000000aeff177219 */ /* 0x000fe40000011617 */
[----:B------:R-:W-:Y:S01]  /*4c20*/  ISETP.NE.AND P3, PT, R74, 0x1, PT ;  /* 0x000000014a00780c */ /* 0x000fe20003f65270 */
[----:B------:R-:W-:Y:S01]  /*4c30*/  IMAD.HI.U32 R26, R77, R168, RZ ;  /* 0x000000a84d1a7227 */ /* 0x000fe200078e00ff */
[----:B------:R-:W-:Y:S02]  /*4c40*/  SHF.R.U32.HI R22, RZ, R169, R22 ;  /* 0x000000a9ff167219 */ /* 0x000fe40000011616 */
[----:B------:R-:W-:Y:S01]  /*4c50*/  SEL R3, R178, R23, !P0 ;  /* 0x00000017b2037207 */ /* 0x000fe20004000000 */
[----:B------:R-:W-:Y:S01]  /*4c60*/  IMAD.HI.U32 R23, R75, R71, RZ ;  /* 0x000000474b177227 */ /* 0x000fe200078e00ff */
[----:B------:R-:W-:Y:S02]  /*4c70*/  SEL R7, R177, R22, !P3 ;  /* 0x00000016b1077207 */ /* 0x000fe40005800000 */
[----:B------:R-:W-:Y:S01]  /*4c80*/  SHF.R.U32.HI R26, RZ, R169, R26 ;  /* 0x000000a9ff1a7219 */ /* 0x000fe2000001161a */
[-C--:B------:R-:W-:Y:S04]  /*4c90*/  IMAD.HI.U32 R22, R3, R68.reuse, RZ ;  /* 0x0000004403167227 */ /* 0x080fe800078e00ff */
[----:B------:R-:W-:Y:S01]  /*4ca0*/  IMAD.HI.U32 R24, R7, R68, RZ ;  /* 0x0000004407187227 */ /* 0x000fe200078e00ff */
[-C--:B------:R-:W-:Y:S02]  /*4cb0*/  @P2 SHF.R.U32.HI R3, RZ, R69.reuse, R22 ;  /* 0x00000045ff032219 */ /* 0x080fe40000011616 */
[----:B------:R-:W-:Y:S02]  /*4cc0*/  SHF.R.U32.HI R22, RZ, R174, R23 ;  /* 0x000000aeff167219 */ /* 0x000fe40000011617 */
[----:B------:R-:W-:Y:S01]  /*4cd0*/  @P2 SHF.R.U32.HI R7, RZ, R69, R24 ;  /* 0x00000045ff072219 */ /* 0x000fe20000011618 */
[C---:B------:R-:W-:Y:S01]  /*4ce0*/  IMAD R2, R72.reuse, R3, RZ ;  /* 0x0000000348027224 */ /* 0x040fe200078e02ff */
[----:B------:R-:W-:Y:S02]  /*4cf0*/  SEL R5, R75, R22, !P0 ;  /* 0x000000164b057207 */ /* 0x000fe40004000000 */
[----:B------:R-:W-:Y:S01]  /*4d00*/  SEL R3, R77, R26, !P3 ;  /* 0x0000001a4d037207 */ /* 0x000fe20005800000 */
[----:B------:R-:W-:Y:S01]  /*4d10*/  IMAD R4, R72, R7, RZ ;  /* 0x0000000748047224 */ /* 0x000fe200078e02ff */
[C---:B------:R-:W-:Y:S01]  /*4d20*/  ISETP.GE.AND P0, PT, R5.reuse, R2, PT ;  /* 0x000000020500720c */ /* 0x040fe20003f06270 */
[----:B------:R-:W-:Y:S03]  /*4d30*/  IMAD.HI.U32 R6, R5, R68, RZ ;  /* 0x0000004405067227 */ /* 0x000fe600078e00ff */
[----:B------:R-:W-:Y:S01]  /*4d40*/  ISETP.GE.OR P0, PT, R3, R4, P0 ;  /* 0x000000040300720c */ /* 0x000fe20000706670 */
[----:B------:R-:W-:Y:S01]  /*4d50*/  IMAD.MOV R4, RZ, RZ, -R3 ;  /* 0x000000ffff047224 */ /* 0x000fe200078e0a03 */
[-C--:B------:R-:W-:Y:S03]  /*4d60*/  SHF.R.U32.HI R6, RZ, R69.reuse, R6 ;  /* 0x00000045ff067219 */ /* 0x080fe60000011606 */
[----:B------:R-:W-:Y:S01]  /*4d70*/  IMAD R77, R74, R4, R77 ;  /* 0x000000044a4d7224 */ /* 0x000fe200078e024d */
[----:B------:R-:W-:Y:S05]  /*4d80*/  SEL R15, R5, R6, !P2 ;  /* 0x00000006050f7207 */ /* 0x000fea0005000000 */
[----:B------:R-:W-:Y:S02]  /*4d90*/  IMAD.MOV R6, RZ, RZ, -R15 ;  /* 0x000000ffff067224 */ /* 0x000fe400078e0a0f */
[C---:B------:R-:W-:Y:S04]  /*4da0*/  @!P0 IMAD.HI.U32 R2, R3.reuse, R68, RZ ;  /* 0x0000004403028227 */ /* 0x040fe800078e00ff */
[----:B------:R-:W-:Y:S01]  /*4db0*/  IMAD R6, R72, R6, R5 ;  /* 0x0000000648067224 */ /* 0x000fe200078e0205 */
[----:B------:R-:W-:Y:S04]  /*4dc0*/  @!P0 SHF.R.U32.HI R2, RZ, R69, R2 ;  /* 0x00000045ff028219 */ /* 0x000fe80000011602 */
[----:B------:R-:W-:Y:S02]  /*4dd0*/  @!P0 SEL R0, R3, R2, !P2 ;  /* 0x0000000203008207 */ /* 0x000fe40005000000 */
[----:B------:R-:W-:Y:S02]  /*4de0*/  IADD3 R2, PT, PT, -R5, RZ, RZ ;  /* 0x000000ff05027210 */ /* 0x000fe40007ffe1ff */
[----:B------:R-:W-:Y:S01]  /*4df0*/  @!P0 IADD3 R8, PT, PT, R15, -R0, RZ ;  /* 0x800000000f088210 */ /* 0x000fe20007ffe0ff */
[----:B------:R-:W-:Y:S02]  /*4e00*/  @!P0 IMAD R0, R7, R6, R0 ;  /* 0x0000000607008224 */ /* 0x000fe400078e0200 */
[----:B------:R-:W-:Y:S02]  /*4e10*/  IMAD R75, R70, R2, R75 ;  /* 0x00000002464b7224 */ /* 0x000fe400078e024b */
[----:B------:R-:W-:Y:S02]  /*4e20*/  @!P0 IMAD R5, R8, R72, R3 ;  /* 0x0000004808058224 */ /* 0x000fe400078e0203 */
[----:B------:R-:W-:Y:S04]  /*4e30*/  @!P0 IMAD.MOV.U32 R3, RZ, RZ, R0 ;  /* 0x000000ffff038224 */ /* 0x000fe800078e0000 */
[----:B------:R-:W-:Y:S02]  /*4e40*/  IMAD R77, R3, R74, R77 ;  /* 0x0000004a034d7224 */ /* 0x000fe400078e024d */
[----:B------:R-:W-:Y:S07]  /*4e50*/  IMAD R75, R5, R70, R75 ;  /* 0x00000046054b7224 */ /* 0x000fee00078e024b */
.L_x_82:
[----:B-1----:R-:W-:Y:S01]  /*4e60*/  @!P1 ISETP.NE.AND P0, PT, R10, 0x1, PT ;  /* 0x000000010a00980c */ /* 0x002fe20003f05270 */
[----:B------:R-:W-:Y:S01]  /*4e70*/  @!P1 IMAD.HI.U32 R0, R77, R12, RZ ;  /* 0x0000000c4d009227 */ /* 0x000fe200078e00ff */
[----:B------:R-:W-:Y:S01]  /*4e80*/  @!P1 ISETP.NE.AND P2, PT, R9, 0x1, PT ;  /* 0x000000010900980c */ /* 0x000fe20003f45270 */
[----:B------:R-:W-:Y:S01]  /*4e90*/  ULOP3.LUT UP0, URZ, UR48, 0x1b0, URZ, 0xc0, !UPT ;  /* 0x000001b030ff7892 */ /* 0x000fe2000f80c0ff */
[----:B------:R-:W-:Y:S01]  /*4ea0*/  R2UR UR42, R21 ;  /* 0x00000000152a72ca */ /* 0x000fe200000e0000 */
[----:B------:R-:W-:Y:S01]  /*4eb0*/  @!P1 IMAD.HI.U32 R3, R75, R11, RZ ;  /* 0x0000000b4b039227 */ /* 0x000fe200078e00ff */
[----:B------:R-:W-:Y:S02]  /*4ec0*/  @!P1 SHF.R.U32.HI R0, RZ, R13, R0 ;  /* 0x0000000dff009219 */ /* 0x000fe40000011600 */
[----:B------:R-:W-:Y:S01]  /*4ed0*/  R2UR UR41, R20 ;  /* 0x00000000142972ca */ /* 0x000fe200000e0000 */
[----:B------:R-:W-:Y:S01]  /*4ee0*/  VIADD R195, R195, 0x1 ;  /* 0x00000001c3c37836 */ /* 0x000fe20000000000 */
[----:B------:R-:W-:Y:S02]  /*4ef0*/  @!P1 SHF.R.U32.HI R2, RZ, R14, R3 ;  /* 0x0000000eff029219 */ /* 0x000fe40000011603 */
[----:B------:R-:W-:Y:S02]  /*4f00*/  @!P1 SEL R3, R77, R0, !P2 ;  /* 0x000000004d039207 */ /* 0x000fe40005000000 */
[----:B------:R-:W-:Y:S02]  /*4f10*/  @!P1 SEL R2, R75, R2, !P0 ;  /* 0x000000024b029207 */ /* 0x000fe40004000000 */
[----:B------:R-:W-:Y:S01]  /*4f20*/  @P4 SHF.R.U32.HI R179, RZ, 0x10, R17 ;  /* 0x00000010ffb34819 */ /* 0x000fe20000011611 */
[----:B------:R-:W-:Y:S02]  /*4f30*/  USHF.L.U32 UR42, UR42, 0x7, URZ ;  /* 0x000000072a2a7899 */ /* 0x000fe400080006ff */
[----:B------:R-:W-:Y:S02]  /*4f40*/  @!P1 IMAD.IADD R0, R2, 0x1, -R3 ;  /* 0x0000000102009824 */ /* 0x000fe400078e0a03 */
[----:B------:R-:W-:Y:S01]  /*4f50*/  @!P1 IMAD.IADD R2, R3, 0x1, -R2 ;  /* 0x0000000103029824 */ /* 0x000fe200078e0a02 */
[----:B------:R-:W-:Y:S01]  /*4f60*/  USHF.L.U32 UR41, UR41, 0x7, URZ ;  /* 0x0000000729297899 */ /* 0x000fe200080006ff */
[----:B------:R-:W-:Y:S02]  /*4f70*/  @!P1 IMAD R77, R0, R9, R77 ;  /* 0x00000009004d9224 */ /* 0x000fe400078e024d */
[----:B------:R-:W-:Y:S01]  /*4f80*/  @!P1 IMAD R75, R2, R10, R75 ;  /* 0x0000000a024b9224 */ /* 0x000fe200078e024b */
[----:B------:R-:W-:Y:S08]  /*4f90*/  BRA.U !UP0, `(.L_x_83) ;  /* 0x0000000108407547 */ /* 0x000ff0000b800000 */
[----:B------:R-:W1:Y:S01]  /*4fa0*/  LDCU.64 UR8, c[0x4][0x80] ;  /* 0x01001000ff0877ac */ /* 0x000e620008000a00 */
[----:B------:R-:W-:Y:S01]  /*4fb0*/  MOV R3, 0x0 ;  /* 0x0000000000037802 */ /* 0x000fe20000000f00 */
[----:B------:R-:W-:Y:S02]  /*4fc0*/  HFMA2 R12, -RZ, RZ, 0, 5.9604644775390625e-08 ;  /* 0x00000001ff0c7431 */ /* 0x000fe400000001ff */
[----:B------:R-:W-:Y:S02]  /*4fd0*/  IMAD.MOV.U32 R8, RZ, RZ, 0x70 ;  /* 0x00000070ff087424 */ /* 0x000fe400078e00ff */
[----:B------:R-:W-:Y:S01]  /*4fe0*/  IMAD.MOV.U32 R13, RZ, RZ, RZ ;  /* 0x000000ffff0d7224 */ /* 0x000fe200078e00ff */
[----:B------:R-:W2:Y:S01]  /*4ff0*/  LDCU.64 UR6, c[0x4][0x88] ;  /* 0x01001100ff0677ac */ /* 0x000ea20008000a00 */
[----:B------:R-:W3:Y:S01]  /*5000*/  LDC.64 R2, c[0x4][R3] ;  /* 0x0100000003027b82 */ /* 0x000ee20000000a00 */
[----:B------:R-:W4:Y:S01]  /*5010*/  LDCU.64 UR4, c[0x4][0x8] ;  /* 0x01000100ff0477ac */ /* 0x000f220008000a00 */
[----:B-1----:R-:W-:Y:S01]  /*5020*/  MOV R5, UR9 ;  /* 0x0000000900057c02 */ /* 0x002fe20008000f00 */
[----:B------:R-:W-:Y:S01]  /*5030*/  IMAD.U32 R4, RZ, RZ, UR8 ;  /* 0x00000008ff047e24 */ /* 0x000fe2000f8e00ff */
[----:B--2---:R-:W-:Y:S01]  /*5040*/  MOV R7, UR7 ;  /* 0x0000000700077c02 */ /* 0x004fe20008000f00 */
[----:B------:R-:W-:Y:S01]  /*5050*/  IMAD.U32 R6, RZ, RZ, UR6 ;  /* 0x00000006ff067e24 */ /* 0x000fe2000f8e00ff */
[----:B----4-:R-:W-:Y:S01]  /*5060*/  MOV R11, UR5 ;  /* 0x00000005000b7c02 */ /* 0x010fe20008000f00 */
[----:B------:R-:W-:Y:S02]  /*5070*/  IMAD.U32 R10, RZ, RZ, UR4 ;  /* 0x00000004ff0a7e24 */ /* 0x000fe4000f8e00ff */
[----:B------:R-:W-:Y:S07]  /*5080*/  LEPC R20, `(.L_x_83) ;  /* 0x000000001014794e */ /* 0x000fee0000000000 */
[----:B---3-5:R-:W-:Y:S05]  /*5090*/  CALL.ABS.NOINC R2 ;  /* 0x0000000002007343 */ /* 0x028fea0003c00000 */
.L_x_83:
[----:B------:R-:W-:Y:S01]  /*50a0*/  LOP3.LUT P0, RZ, R192, 0x1b0, RZ, 0xc0, !PT ;  /* 0x000001b0c0ff7812 */ /* 0x000fe2000780c0ff */
[----:B------:R-:W-:Y:S11]  /*50b0*/  BSSY.RECONVERGENT B6, `(.L_x_84) ;  /* 0x0000013000067945 */ /* 0x000ff60003800200 */
[----:B------:R-:W-:Y:S01]  /*50c0*/  @!UPT UIADD3 URZ, UPT, UPT, URZ, URZ, URZ ;  /* 0x000000fffffff290 */ /* 0x000fe2000fffe0ff */
[----:B------:R-:W-:Y:S05]  /*50d0*/  @!P0 BRA `(.L_x_85) ;  /* 0x0000000000408947 */ /* 0x000fea0003800000 */
        /* <DEDUP_REMOVED lines=16> */
.L_x_85:
[----:B------:R-:W-:Y:S05]  /*51e0*/  BSYNC.RECONVERGENT B6 ;  /* 0x0000000000067941 */ /* 0x000fea0003800200 */
.L_x_84:
[----:B------:R-:W-:Y:S01]  /*51f0*/  ISETP.NE.U32.AND P4, PT, R166, RZ, PT ;  /* 0x000000ffa600720c */ /* 0x000fe20003f85070 */
[----:B------:R-:W-:Y:S01]  /*5200*/  UISETP.NE.AND UP2, UPT, UR50, URZ, UPT ;  /* 0x000000ff3200728c */ /* 0x000fe2000bf45270 */
[----:B------:R-:W-:Y:S01]  /*5210*/  ISETP.NE.U32.AND P2, PT, RZ, UR38, PT ;  /* 0x00000026ff007c0c */ /* 0x000fe2000bf45070 */
[----:B------:R-:W-:Y:S01]  /*5220*/  UISETP.NE.U32.AND UP1, UPT, UR44, URZ, UPT ;  /* 0x000000ff2c00728c */ /* 0x000fe2000bf25070 */
[----:B------:R-:W-:Y:S01]  /*5230*/  ISETP.NE.AND.EX P4, PT, R167, RZ, PT, P4 ;  /* 0x000000ffa700720c */ /* 0x000fe20003f85340 */
[----:B------:R-:W-:Y:S01]  /*5240*/  UPLOP3.LUT UP0, UPT, UPT, UPT, UPT, 0x40, 0x4 ;  /* 0x000000000004789c */ /* 0x000fe20003f0e870 */
[----:B------:R-:W-:Y:S01]  /*5250*/  ISETP.NE.AND.EX P2, PT, RZ, UR39, PT, P2 ;  /* 0x00000027ff007c0c */ /* 0x000fe2000bf45320 */
[----:B------:R-:W-:Y:S01]  /*5260*/  UISETP.NE.AND.EX UP1, UPT, UR45, URZ, UPT, UP1 ;  /* 0x000000ff2d00728c */ /* 0x000fe2000bf25310 */
[----:B------:R-:W-:Y:S04]  /*5270*/  PLOP3.LUT P1, PT, PT, PT, UP2, 0x80, 0x8 ;  /* 0x000000000008781c */ /* 0x000fe80003f2f028 */
[----:B------:R-:W-:Y:S06]  /*5280*/  @UP2 UPLOP3.LUT UP0, UPT, UPT, UPT, UP1, 0x80, 0x8 ;  /* 0x000000000008289c */ /* 0x000fec0003f0f010 */
[----:B------:R-:W-:Y:S01]  /*5290*/  PLOP3.LUT P0, PT, PT, PT, UP0, 0x80, 0x8 ;  /* 0x000000000008781c */ /* 0x000fe20003f0f008 */
[----:B------:R-:W-:Y:S01]  /*52a0*/  @!UPT UIADD3 URZ, UPT, UPT, URZ, URZ, URZ ;  /* 0x000000fffffff290 */ /* 0x000fe2000fffe0ff */
[----:B------:R-:W-:Y:S11]  /*52b0*/  BRA.U !UP1, `(.L_x_86) ;  /* 0x0000000109387547 */ /* 0x000ff6000b800000 */
[----:B------:R-:W-:Y:S01]  /*52c0*/  UISETP.NE.U32.AND UP0, UPT, UR38, URZ, UPT ;  /* 0x000000ff2600728c */ /* 0x000fe2000bf05070 */
[----:B------:R-:W-:Y:S02]  /*52d0*/  HFMA2 R0, -RZ, RZ, 0, 5.9604644775390625e-08 ;  /* 0x00000001ff007431 */ /* 0x000fe400000001ff */
[----:B------:R-:W-:Y:S01]  /*52e0*/  IMAD.MOV.U32 R171, RZ, RZ, 0x1 ;  /* 0x00000001ffab7424 */ /* 0x000fe200078e00ff */
[----:B------:R-:W-:Y:S06]  /*52f0*/  UISETP.NE.AND.EX UP0, UPT, UR39, URZ, UPT, UP0 ;  /* 0x000000ff2700728c */ /* 0x000fec000bf05300 */
[----:B------:R-:W-:Y:S05]  /*5300*/  PLOP3.LUT P3, PT, PT, PT, UP0, 0x80, 0x8 ;  /* 0x000000000008781c */ /* 0x000fea0003f6f008 */
[----:B------:R-:W1:Y:S01]  /*5310*/  @UP0 LDCU.64 UR6, c[0x0][0x888] ;  /* 0x00011100ff0607ac */ /* 0x000e620008000a00 */
[----:B------:R-:W-:Y:S07]  /*5320*/  @UP0 UIMAD UR4, UR36, UR44, URZ ;  /* 0x0000002c240402a4 */ /* 0x000fee000f8e02ff */
[----:B------:R-:W-:Y:S01]  /*5330*/  @!P3 PRMT R171, R0, 0x7610, R171 ;  /* 0x0000761000abb816 */ /* 0x000fe200000000ab */
[----:B-1----:R-:W-:Y:S03]  /*5340*/  @UP0 UIMAD.WIDE UR6, UR4, 0x4, UR6 ;  /* 0x00000004040608a5 */ /* 0x002fe6000f8e0206 */
[----:B------:R-:W1:Y:S03]  /*5350*/  @!UP0 LDCU UR4, c[0x0][0x880] ;  /* 0x00011000ff0487ac */ /* 0x000e660008000800 */
[----:B------:R-:W-:Y:S01]  /*5360*/  IMAD.U32 R2, RZ, RZ, UR6 ;  /* 0x00000006ff027e24 */ /* 0x000fe2000f8e00ff */
[----:B------:R-:W-:Y:S05]  /*5370*/  MOV R3, UR7 ;  /* 0x0000000700037c02 */ /* 0x000fea0008000f00 */
[----:B-----5:R2:W5:Y:S02]  /*5380*/  @P3 LDG.E R81, desc[UR46][R2.64] ;  /* 0x0000002e02513981 */ /* 0x020564000c1e1900 */
[----:B-12---:R-:W-:Y:S02]  /*5390*/  @!P3 IMAD.U32 R81, RZ, RZ, UR4 ;  /* 0x00000004ff51be24 */ /* 0x006fe4000f8e00ff */
.L_x_86:
[----:B------:R-:W-:Y:S05]  /*53a0*/  @!P4 BRA `(.L_x_87) ;  /* 0x000000000020c947 */ /* 0x000fea0003800000 */
[----:B------:R-:W-:Y:S04]  /*53b0*/  ISETP.NE.U32.AND P3, PT, R164, RZ, PT ;  /* 0x000000ffa400720c */ /* 0x000fe80003f65070 */
[----:B------:R-:W-:Y:S11]  /*53c0*/  ISETP.NE.AND.EX P3, PT, R165, RZ, PT, P3 ;  /* 0x000000ffa500720c */ /* 0x000ff60003f65330 */
[----:B------:R-:W-:Y:S02]  /*53d0*/  @!UPT UIADD3 URZ, UPT, UPT, URZ, URZ, URZ ;  /* 0x000000fffffff290 */ /* 0x000fe4000fffe0ff */
[----:B------:R-:W1:Y:S01]  /*53e0*/  @P3 LDC.64 R2, c[0x0][0x8a8] ;  /* 0x00022a00ff023b82 */ /* 0x000e620000000a00 */
[----:B------:R-:W-:Y:S04]  /*53f0*/  @P3 IMAD R0, R166, UR36, RZ ;  /* 0x00000024a6003c24 */ /* 0x000fe8000f8e02ff */
[----:B-1----:R-:W-:Y:S05]  /*5400*/  @P3 IMAD.WIDE R2, R0, 0x4, R2 ;  /* 0x0000000400023825 */ /* 0x002fea00078e0202 */
[----:B-----5:R1:W5:Y:S02]  /*5410*/  @P3 LDG.E R78, desc[UR46][R2.64] ;  /* 0x0000002e024e3981 */ /* 0x020364000c1e1900 */
[----:B-1----:R-:W2:Y:S02]  /*5420*/  @!P3 LDC R78, c[0x0][0x8a0] ;  /* 0x00022800ff4ebb82 */ /* 0x002ea40000000800 */
.L_x_87:
[----:B-----5:R-:W-:Y:S01]  /*5430*/  FSETP.NEU.AND P4, PT, R81, RZ, PT ;  /* 0x000000ff5100720b */ /* 0x020fe20003f8d000 */
[----:B------:R-:W-:Y:S01]  /*5440*/  BSSY B1, `(.L_x_88) ;  /* 0x0000047000017945 */ /* 0x000fe20003800000 */
[----:B------:R-:W-:Y:S01]  /*5450*/  SEL R5, RZ, 0xffffffff, P2 ;  /* 0xffffffffff057807 */ /* 0x000fe20001000000 */
[----:B------:R-:W-:Y:S01]  /*5460*/  IMAD.MOV.U32 R208, RZ, RZ, 0x1 ;  /* 0x00000001ffd07424 */ /* 0x000fe200078e00ff */
[----:B------:R-:W-:Y:S01]  /*5470*/  LOP3.LUT P3, RZ, R171, 0xff, RZ, 0xc0, !PT ;  /* 0x000000ffabff7812 */ /* 0x000fe2000786c0ff */
[C---:B------:R-:W-:Y:S01]  /*5480*/  IMAD R80, R76.reuse, 0x80, R79 ;  /* 0x000000804c507824 */ /* 0x040fe200078e024f */
[----:B------:R-:W-:Y:S02]  /*5490*/  @P1 SEL R0, RZ, 0xffffffff, P4 ;  /* 0xffffffffff001807 */ /* 0x000fe40002000000 */
[----:B------:R-:W-:Y:S02]  /*54a0*/  CS2R R162, SRZ ;  /* 0x0000000000a27805 */ /* 0x000fe4000001ff00 */
[----:B------:R-:W-:Y:S02]  /*54b0*/  LEA R3, R181, UR49, 0x3 ;  /* 0x00000031b5037c11 */ /* 0x000fe4000f8e18ff */
[----:B------:R-:W-:Y:S02]  /*54c0*/  CS2R R160, SRZ ;  /* 0x0000000000a07805 */ /* 0x000fe4000001ff00 */
[----:B------:R-:W-:Y:S02]  /*54d0*/  @P0 SEL R0, R5, R0, !P3 ;  /* 0x0000000005000207 */ /* 0x000fe40005800000 */
[----:B------:R-:W-:Y:S02]  /*54e0*/  CS2R R158, SRZ ;  /* 0x00000000009e7805 */ /* 0x000fe4000001ff00 */
[----:B------:R-:W-:Y:S02]  /*54f0*/  LEA R207, R76, UR49, 0x3 ;  /* 0x000000314ccf7c11 */ /* 0x000fe4000f8e18ff */
[----:B------:R-:W-:Y:S02]  /*5500*/  CS2R R156, SRZ ;  /* 0x00000000009c7805 */ /* 0x000fe4000001ff00 */
[----:B------:R-:W-:Y:S02]  /*5510*/  @P1 LOP3.LUT R0, R0, 0x1, RZ, 0xc0, !PT ;  /* 0x0000000100001812 */ /* 0x000fe400078ec0ff */
[----:B------:R-:W-:Y:S02]  /*5520*/  CS2R R154, SRZ ;  /* 0x00000000009a7805 */ /* 0x000fe4000001ff00 */
[----:B------:R-:W-:Y:S02]  /*5530*/  SHF.L.U32 R2, R183, 0x1f, RZ ;  /* 0x0000001fb7027819 */ /* 0x000fe400000006ff */
[----:B------:R-:W-:Y:S02]  /*5540*/  CS2R R152, SRZ ;  /* 0x0000000000987805 */ /* 0x000fe4000001ff00 */
[----:B------:R-:W-:Y:S02]  /*5550*/  ISETP.NE.U32.OR P6, PT, R0, 0x1, !P1 ;  /* 0x000000010000780c */ /* 0x000fe40004fc5470 */
[----:B------:R-:W-:Y:S02]  /*5560*/  CS2R R150, SRZ ;  /* 0x0000000000967805 */ /* 0x000fe4000001ff00 */
[----:B------:R-:W-:Y:S02]  /*5570*/  PLOP3.LUT P2, PT, PT, PT, UP1, 0x80, 0x8 ;  /* 0x000000000008781c */ /* 0x000fe40003f4f018 */
[----:B------:R-:W-:Y:S02]  /*5580*/  CS2R R148, SRZ ;  /* 0x0000000000947805 */ /* 0x000fe4000001ff00 */
[----:B------:R-:W-:Y:S02]  /*5590*/  SEL R0, RZ, 0xffffffff, P4 ;  /* 0xffffffffff007807 */ /* 0x000fe40002000000 */
[----:B------:R-:W-:Y:S03]  /*55a0*/  P2R R184, PR, RZ, 0x40 ;  /* 0x00000040ffb87803 */ /* 0x000fe60000000000 */
[----:B------:R-:W-:Y:S04]  /*55b0*/  @P6 SHF.L.U32 R4, R180, 0x1f, RZ ;  /* 0x0000001fb4046819 */ /* 0x000fe800000006ff */
[----:B------:R-:W-:Y:S01]  /*55c0*/  @P2 SEL R0, R5, R0, !P3 ;  /* 0x0000000005002207 */ /* 0x000fe20005800000 */
[----:B------:R-:W1:Y:S03]  /*55d0*/  @P6 SYNCS.PHASECHK.TRANS64.TRYWAIT P1, [R3+URZ+0x60], R4 ;  /* 0x00006004030065a7 */ /* 0x000e6600080211ff */
[----:B------:R-:W-:Y:S04]  /*55e0*/  LOP3.LUT R0, R0, 0x1, RZ, 0xc0, !PT ;  /* 0x0000000100007812 */ /* 0x000fe800078ec0ff */
[----:B------:R-:W-:Y:S04]  /*55f0*/  ISETP.NE.U32.AND P5, PT, R0, 0x1, PT ;  /* 0x000000010000780c */ /* 0x000fe80003fa5070 */
[----:B------:R-:W-:Y:S01]  /*5600*/  P2R R209, PR, RZ, 0x20 ;  /* 0x00000020ffd17803 */ /* 0x000fe20000000000 */
[----:B------:R3:W4:Y:S01]  /*5610*/  SYNCS.PHASECHK.TRANS64.TRYWAIT P0, [R207+URZ+0xb0], R2 ;  /* 0x0000b002cf0075a7 */ /* 0x00072200080011ff */
[----:B-1----:R-:W-:Y:S01]  /*5620*/  @P6 SEL R208, RZ, 0x1, !P1 ;  /* 0x00000001ffd06807 */ /* 0x002fe20004800000 */
[----:B---3--:R-:W-:Y:S06]  /*5630*/  @!P6 BRA `(.L_x_89) ;  /* 0x00000000009ce947 */ /* 0x008fec0003800000 */
[----:B------:R-:W-:Y:S01]  /*5640*/  @P5 IMAD R6, R181, 0x2000, R190 ;  /* 0x00002000b5065824 */ /* 0x000fe200078e02be */
[----:B------:R-:W-:Y:S01]  /*5650*/  ISETP.NE.AND P1, PT, R208, RZ, PT ;  /* 0x000000ffd000720c */ /* 0x000fe20003f25270 */
[----:B------:R-:W-:Y:S01]  /*5660*/  BSSY B0, `(.L_x_90) ;  /* 0x0000010000007945 */ /* 0x000fe20003800000 */
[----:B------:R-:W-:Y:S01]  /*5670*/  CS2R R150, SRZ ;  /* 0x0000000000967805 */ /* 0x000fe2000001ff00 */
[--C-:B------:R-:W-:Y:S01]  /*5680*/  @P5 IMAD R7, R191, -0x10, R6.reuse ;  /* 0xfffffff0bf075824 */ /* 0x100fe200078e0206 */
[----:B------:R-:W-:Y:S01]  /*5690*/  CS2R R148, SRZ ;  /* 0x0000000000947805 */ /* 0x000fe2000001ff00 */
[----:B------:R-:W-:Y:S01]  /*56a0*/  @P5 IMAD R5, R189, -0x10, R6 ;  /* 0xfffffff0bd055824 */ /* 0x000fe200078e0206 */
[----:B------:R-:W-:Y:S01]  /*56b0*/  CS2R R158, SRZ ;  /* 0x00000000009e7805 */ /* 0x000fe2000001ff00 */
[----:B------:R-:W-:Y:S01]  /*56c0*/  @P5 IMAD R4, R188, 0x10, R7 ;  /* 0x00000010bc045824 */ /* 0x000fe200078e0207 */
[----:B------:R-:W-:Y:S02]  /*56d0*/  CS2R R156, SRZ ;  /* 0x00000000009c7805 */ /* 0x000fe4000001ff00 */
[----:B------:R-:W-:Y:S02]  /*56e0*/  CS2R R154, SRZ ;  /* 0x00000000009a7805 */ /* 0x000fe4000001ff00 */
[----:B------:R-:W-:Y:S02]  /*56f0*/  CS2R R152, SRZ ;  /* 0x0000000000987805 */ /* 0x000fe4000001ff00 */
[----:B------:R-:W-:Y:S02]  /*5700*/  CS2R R162, SRZ ;  /* 0x0000000000a27805 */ /* 0x000fe4000001ff00 */
[----:B------:R-:W-:Y:S01]  /*5710*/  CS2R R160, SRZ ;  /* 0x0000000000a07805 */ /* 0x000fe2000001ff00 */
[----:B------:R-:W-:Y:S06]  /*5720*/  @P1 BRA `(.L_x_91) ;  /* 0x00000000000c1947 */ /* 0x000fec0003800000 */
[----:B------:R-:W-:Y:S04]  /*5730*/  SHF.L.U32 R0, R180, 0x1f, RZ ;  /* 0x0000001fb4007819 */ /* 0x000fe800000006ff */
[----:B------:R-:W1:Y:S02]  /*5740*/  SYNCS.PHASECHK.TRANS64.TRYWAIT P1, [R3+URZ+0x60], R0 ;  /* 0x00006000030075a7 */ /* 0x000e6400080211ff */
[----:B-1----:R-:W-:Y:S05]  /*5750*/  @!P1 BRA `(.L_x_92) ;  /* 0x0000003400509947 */ /* 0x002fea0003800000 */
.L_x_91:
[----:B------:R-:W-:Y:S05]  /*5760*/  BSYNC B0 ;  /* 0x0000000000007941 */ /* 0x000fea0003800000 */
.L_x_90:
[----:B------:R-:W-:Y:S01]  /*5770*/  ISETP.NE.AND P1, PT, R209, RZ, PT ;  /* 0x000000ffd100720c */ /* 0x000fe20003f25270 */
[----:B-1----:R-:W-:Y:S02]  /*5780*/  VIADD R3, R3, 0x70 ;  /* 0x0000007003037836 */ /* 0x002fe40000000000 */
[----:B------:R-:W-:Y:S02]  /*5790*/  IMAD.U32 R0, RZ, RZ, UR37 ;  /* 0x00000025ff007e24 */ /* 0x000fe4000f8e00ff */
[----:B------:R-:W-:Y:S03]  /*57a0*/  VIADD R181, R181, 0x1 ;  /* 0x00000001b5b57836 */ /* 0x000fe60000000000 */
[----:B------:R-:W-:Y:S05]  /*57b0*/  PRMT R0, R0, 0x654, R3 ;  /* 0x0000065400007816 */ /* 0x000fea0000000003 */
[----:B------:R1:W3:Y:S04]  /*57c0*/  @P1 LDS.128 R148, [R6] ;  /* 0x0000000006941984 */ /* 0x0002e80000000c00 */
[----:B------:R1:W1:Y:S04]  /*57d0*/  @P1 LDS.128 R156, [R5+0x20] ;  /* 0x00002000059c1984 */ /* 0x0002680000000c00 */
[----:B------:R1:W1:Y:S04]  /*57e0*/  @P1 LDS.128 R152, [R7+0x10] ;  /* 0x0000100007981984 */ /* 0x0002680000000c00 */
[----:B------:R1:W1:Y:S01]  /*57f0*/  @P1 LDS.128 R160, [R4+0x10] ;  /* 0x0000100004a01984 */ /* 0x0002620000000c00 */
[C---:B------:R-:W-:Y:S01]  /*5800*/  ISETP.NE.AND P1, PT, R181.reuse, 0x2, PT ;  /* 0x00000002b500780c */ /* 0x040fe20003f25270 */
[----:B------:R-:W-:Y:S01]  /*5810*/  @!PT LDS RZ, [RZ] ;  /* 0x00000000fffff984 */ /* 0x000fe20000000800 */
[----:B------:R-:W-:Y:S01]  /*5820*/  @!PT LDS RZ, [RZ] ;  /* 0x00000000fffff984 */ /* 0x000fe20000000800 */
[----:B------:R-:W-:Y:S01]  /*5830*/  @!PT LDS RZ, [RZ] ;  /* 0x00000000fffff984 */ /* 0x000fe20000000800 */
[----:B------:R-:W-:Y:S01]  /*5840*/  @!PT LDS RZ, [RZ] ;  /* 0x00000000fffff984 */ /* 0x000fe20000000800 */
[----:B------:R5:W-:Y:S06]  /*5850*/  MEMBAR.ALL.CTA ;  /* 0x0000000000007992 */ /* 0x000bec0000008000 */
[----:B-----5:R-:W5:Y:S01]  /*5860*/  FENCE.VIEW.ASYNC.S ;  /* 0x00000000000073c6 */ /* 0x020f620000000000 */
[----:B------:R-:W-:Y:S02]  /*5870*/  SEL R3, RZ, 0x1, P1 ;  /* 0x00000001ff037807 */ /* 0x000fe40000800000 */
[----:B------:R-:W-:Y:S02]  /*5880*/  SEL R181, R181, RZ, P1 ;  /* 0x000000ffb5b57207 */ /* 0x000fe40000800000 */
[----:B------:R-:W-:Y:S01]  /*5890*/  LOP3.LUT R180, R180, R3, RZ, 0x3c, !PT ;  /* 0x00000003b4b47212 */ /* 0x000fe200078e3cff */
[----:B-----5:R1:W-:Y:S06]  /*58a0*/  SYNCS.ARRIVE.TRANS64.RED.A1T0 RZ, [R0+URZ], RZ ;  /* 0x000000ff00ff79a7 */ /* 0x0203ec00081004ff */
.L_x_89:
[----:B------:R-:W-:Y:S05]  /*58b0*/  BSYNC B1 ;  /* 0x0000000000017941 */ /* 0x000fea0003800000 */
.L_x_88:
[----:B-1----:R-:W-:Y:S04]  /*58c0*/  SHF.R.U32.HI R0, RZ, 0x15, R80 ;  /* 0x00000015ff007819 */ /* 0x002fe80000011650 */
[----:B------:R-:W-:Y:S01]  /*58d0*/  LOP3.LUT P1, RZ, R0, 0x3, R173, 0x48, !PT ;  /* 0x0000000300ff7812 */ /* 0x000fe200078248ad */
[----:B------:R-:W-:Y:S01]  /*58e0*/  @!UPT UIADD3 URZ, UPT, UPT, URZ, URZ, URZ ;  /* 0x000000fffffff290 */ /* 0x000fe2000fffe0ff */
[----:B----4-:R-:W-:Y:S11]  /*58f0*/  @P0 BRA `(.L_x_93) ;  /* 0x0000000000080947 */ /* 0x010ff60003800000 */
[----:B------:R-:W1:Y:S02]  /*5900*/  SYNCS.PHASECHK.TRANS64.TRYWAIT P0, [R207+URZ+0xb0], R2 ;  /* 0x0000b002cf0075a7 */ /* 0x000e6400080011ff */
[----:B-1----:R-:W-:Y:S05]  /*5910*/  @!P0 BRA `(.L_x_94) ;  /* 0x0000003000f48947 */ /* 0x002fea0003800000 */
.L_x_93:
[----:B------:R-:W-:Y:S04]  /*5920*/  BSSY.RECONVERGENT B6, `(.L_x_95) ;  /* 0x0000012000067945 */ /* 0x000fe80003800200 */
[----:B------:R-:W-:Y:S05]  /*5930*/  @!P1 BRA `(.L_x_96) ;  /* 0x0000000000409947 */ /* 0x000fea0003800000 */
[----:B------:R-:W4:Y:S01]  /*5940*/  LDCU.64 UR8, c[0x4][0x70] ;  /* 0x01000e00ff0877ac */ /* 0x000f220008000a00 */
[----:B------:R-:W-:Y:S01]  /*5950*/  MOV R3, 0x0 ;  /* 0x0000000000037802 */ /* 0x000fe20000000f00 */
[----:B------:R-:W-:Y:S02]  /*5960*/  HFMA2 R12, -RZ, RZ, 0, 5.9604644775390625e-08 ;  /* 0x00000001ff0c7431 */ /* 0x000fe400000001ff */
[----:B------:R-:W-:Y:S02]  /*5970*/  IMAD.MOV.U32 R8, RZ, RZ, 0x192 ;  /* 0x00000192ff087424 */ /* 0x000fe400078e00ff */
[----:B------:R-:W-:Y:S01]  /*5980*/  IMAD.MOV.U32 R13, RZ, RZ, RZ ;  /* 0x000000ffff0d7224 */ /* 0x000fe200078e00ff */
[----:B------:R-:W5:Y:S01]  /*5990*/  LDCU.64 UR6, c[0x4][0x78] ;  /* 0x01000f00ff0677ac */ /* 0x000f620008000a00 */
[----:B-1----:R-:W1:Y:S01]  /*59a0*/  LDC.64 R2, c[0x4][R3] ;  /* 0x0100000003027b82 */ /* 0x002e620000000a00 */
[----:B------:R-:W2:Y:S01]  /*59b0*/  LDCU.64 UR4, c[0x4][0x10] ;  /* 0x01000200ff0477ac */ /* 0x000ea20008000a00 */
[----:B----4-:R-:W-:Y:S01]  /*59c0*/  MOV R5, UR9 ;  /* 0x0000000900057c02 */ /* 0x010fe20008000f00 */
[----:B------:R-:W-:Y:S01]  /*59d0*/  IMAD.U32 R4, RZ, RZ, UR8 ;  /* 0x00000008ff047e24 */ /* 0x000fe2000f8e00ff */
[----:B-----5:R-:W-:Y:S01]  /*59e0*/  MOV R7, UR7 ;  /* 0x0000000700077c02 */ /* 0x020fe20008000f00 */
[----:B------:R-:W-:Y:S01]  /*59f0*/  IMAD.U32 R6, RZ, RZ, UR6 ;  /* 0x00000006ff067e24 */ /* 0x000fe2000f8e00ff */
[----:B--2---:R-:W-:Y:S01]  /*5a00*/  MOV R11, UR5 ;  /* 0x00000005000b7c02 */ /* 0x004fe20008000f00 */
[----:B------:R-:W-:Y:S02]  /*5a10*/  IMAD.U32 R10, RZ, RZ, UR4 ;  /* 0x00000004ff0a7e24 */ /* 0x000fe4000f8e00ff */
[----:B------:R-:W-:Y:S07]  /*5a20*/  LEPC R20, `(.L_x_96) ;  /* 0x000000001014794e */ /* 0x000fee0000000000 */
[----:B-1-3--:R-:W-:Y:S05]  /*5a30*/  CALL.ABS.NOINC R2 ;  /* 0x0000000002007343 */ /* 0x00afea0003c00000 */
.L_x_96:
[----:B------:R-:W-:Y:S05]  /*5a40*/  BSYNC.RECONVERGENT B6 ;  /* 0x0000000000067941 */ /* 0x000fea0003800200 */
.L_x_95:
[-C--:B---3--:R-:W-:Y:S01]  /*5a50*/  F2FP.F16.E5M2.UNPACK_B R83, R148.reuse ;  /* 0x00000094ff53723e */ /* 0x088fe200020004ff */
[----:B------:R-:W-:Y:S05]  /*5a60*/  WARPSYNC.ALL ;  /* 0x0000000000007948 */ /* 0x000fea0003800000 */
[----:B------:R-:W-:Y:S01]  /*5a70*/  R2UR UR4, R80 ;  /* 0x00000000500472ca */ /* 0x000fe200000e0000 */
[--C-:B------:R-:W-:Y:S01]  /*5a80*/  HADD2.F32 R82, -RZ, R83.reuse.H0_H0 ;  /* 0x20000053ff527230 */ /* 0x100fe20000004100 */
[----:B------:R-:W-:Y:S01]  /*5a90*/  F2FP.F16.E5M2.UNPACK_B R85, R148.H1 ;  /* 0x00000094ff55723e */ /* 0x000fe200030004ff */
[----:B------:R-:W-:Y:S01]  /*5aa0*/  HADD2.F32 R83, -RZ, R83.H1_H1 ;  /* 0x30000053ff537230 */ /* 0x000fe20000004100 */
[-C--:B------:R-:W-:Y:S01]  /*5ab0*/  F2FP.F16.E5M2.UNPACK_B R87, R149.reuse ;  /* 0x00000095ff57723e */ /* 0x080fe200020004ff */
[----:B------:R-:W-:Y:S01]  /*5ac0*/  BSSY.RECONVERGENT B0, `(.L_x_97) ;  /* 0x000011d000007945 */ /* 0x000fe20003800200 */
[----:B------:R-:W-:Y:S01]  /*5ad0*/  F2FP.F16.E5M2.UNPACK_B R89, R149.H1 ;  /* 0x00000095ff59723e */ /* 0x000fe200030004ff */
[----:B------:R-:W-:Y:S01]  /*5ae0*/  HADD2.F32 R84, -RZ, R85.H0_H0 ;  /* 0x20000055ff547230 */ /* 0x000fe20000004100 */
[-C--:B------:R-:W-:Y:S01]  /*5af0*/  F2FP.F16.E5M2.UNPACK_B R91, R150.reuse ;  /* 0x00000096ff5b723e */ /* 0x080fe200020004ff */
[----:B------:R-:W-:Y:S01]  /*5b00*/  HADD2.F32 R88, -RZ, R87.H1_H1 ;  /* 0x30000057ff587230 */ /* 0x000fe20000004100 */
[----:B------:R-:W-:Y:S01]  /*5b10*/  F2FP.F16.E5M2.UNPACK_B R93, R150.H1 ;  /* 0x00000096ff5d723e */ /* 0x000fe200030004ff */
[----:B------:R-:W-:Y:S01]  /*5b20*/  HADD2.F32 R86, -RZ, R85.H1_H1 ;  /* 0x30000055ff567230 */ /* 0x000fe20000004100 */
[-C--:B------:R-:W-:Y:S01]  /*5b30*/  F2FP.F16.E5M2.UNPACK_B R95, R151.reuse ;  /* 0x00000097ff5f723e */ /* 0x080fe200020004ff */
[----:B------:R-:W2:Y:S01]  /*5b40*/  LDTM.x64 R4, tmem[UR4] ;  /* 0x00000004000479ee */ /* 0x000ea20008340000 */
[----:B------:R-:W-:Y:S01]  /*5b50*/  F2FP.F16.E5M2.UNPACK_B R97, R151.H1 ;  /* 0x00000097ff61723e */ /* 0x000fe200030004ff */
[----:B------:R-:W-:Y:S01]  /*5b60*/  HADD2.F32 R85, -RZ, R87.H0_H0 ;  /* 0x20000057ff557230 */ /* 0x000fe20000004100 */
[-C--:B------:R-:W-:Y:S01]  /*5b70*/  F2FP.F16.E5M2.UNPACK_B R99, R152.reuse ;  /* 0x00000098ff63723e */ /* 0x080fe200020004ff */
[----:B------:R-:W-:Y:S01]  /*5b80*/  HADD2.F32 R87, -RZ, R89.H0_H0 ;  /* 0x20000059ff577230 */ /* 0x000fe20000004100 */
[----:B------:R-:W-:Y:S01]  /*5b90*/  F2FP.F16.E5M2.UNPACK_B R101, R152.H1 ;  /* 0x00000098ff65723e */ /* 0x000fe200030004ff */
[----:B------:R-:W-:Y:S01]  /*5ba0*/  HADD2.F32 R92, -RZ, R91.H1_H1 ;  /* 0x3000005bff5c7230 */ /* 0x000fe20000004100 */
[----:B------:R-:W-:Y:S01]  /*5bb0*/  ISETP.NE.AND P6, PT, R184, RZ, PT ;  /* 0x000000ffb800720c */ /* 0x000fe20003fc5270 */
[----:B------:R-:W-:Y:S01]  /*5bc0*/  HADD2.F32 R96, -RZ, R95.H1_H1 ;  /* 0x3000005fff607230 */ /* 0x000fe20000004100 */
[----:B------:R-:W-:Y:S01]  /*5bd0*/  SHF.L.U32 R211, R176, 0x4, RZ ;  /* 0x00000004b0d37819 */ /* 0x000fe200000006ff */
[----:B------:R-:W-:Y:S01]  /*5be0*/  HADD2.F32 R100, -RZ, R99.H1_H1 ;  /* 0x30000063ff647230 */ /* 0x000fe20000004100 */
[----:B------:R-:W-:Y:S01]  /*5bf0*/  SHF.L.U32 R219, R175, 0x4, RZ ;  /* 0x00000004afdb7819 */ /* 0x000fe200000006ff */
[----:B------:R-:W-:Y:S01]  /*5c00*/  HADD2.F32 R90, -RZ, R89.H1_H1 ;  /* 0x30000059ff5a7230 */ /* 0x000fe20000004100 */
[C---:B------:R-:W-:Y:S01]  /*5c10*/  IADD3 R204, PT, PT, R190.reuse, R211, RZ ;  /* 0x000000d3becc7210 */ /* 0x040fe20007ffe0ff */
[----:B------:R-:W-:Y:S01]  /*5c20*/  HADD2.F32 R89, -RZ, R91.H0_H0 ;  /* 0x2000005bff597230 */ /* 0x000fe20000004100 */
[----:B------:R-:W-:Y:S01]  /*5c30*/  IADD3 R206, PT, PT, R190, R219, RZ ;  /* 0x000000dbbece7210 */ /* 0x000fe20007ffe0ff */
[--C-:B------:R-:W-:Y:S01]  /*5c40*/  HADD2.F32 R91, -RZ, R93.reuse.H0_H0 ;  /* 0x2000005dff5b7230 */ /* 0x100fe20000004100 */
[----:B------:R-:W-:Y:S01]  /*5c50*/  SHF.L.U32 R217, R188, 0x4, RZ ;  /* 0x00000004bcd97819 */ /* 0x000fe200000006ff */
[----:B------:R-:W-:Y:S01]  /*5c60*/  HADD2.F32 R94, -RZ, R93.H1_H1 ;  /* 0x3000005dff5e7230 */ /* 0x000fe20000004100 */
[-C--:B------:R-:W-:Y:S01]  /*5c70*/  F2FP.F16.E5M2.UNPACK_B R103, R153.reuse ;  /* 0x00000099ff67723e */ /* 0x080fe200020004ff */
[----:B------:R-:W-:Y:S01]  /*5c80*/  HADD2.F32 R93, -RZ, R95.H0_H0 ;  /* 0x2000005fff5d7230 */ /* 0x000fe20000004100 */
[----:B------:R-:W-:Y:S01]  /*5c90*/  IADD3 R205, PT, PT, R217, R204, RZ ;  /* 0x000000ccd9cd7210 */ /* 0x000fe20007ffe0ff */
[----:B------:R-:W-:Y:S01]  /*5ca0*/  HADD2.F32 R95, -RZ, R97.H0_H0 ;  /* 0x20000061ff5f7230 */ /* 0x000fe20000004100 */
[----:B------:R-:W-:Y:S01]  /*5cb0*/  F2FP.F16.E5M2.UNPACK_B R105, R153.H1 ;  /* 0x00000099ff69723e */ /* 0x000fe200030004ff */
[C---:B--2---:R-:W-:Y:S01]  /*5cc0*/  FMUL R0, R78.reuse, R4 ;  /* 0x000000044e007220 */ /* 0x044fe20000400000 */
[C---:B-1----:R-:W-:Y:S01]  /*5cd0*/  FMUL R2, R78.reuse, R5 ;  /* 0x000000054e027220 */ /* 0x042fe20000400000 */
[C---:B------:R-:W-:Y:S01]  /*5ce0*/  FMUL R4, R78.reuse, R8 ;  /* 0x000000084e047220 */ /* 0x040fe20000400000 */
[C---:B------:R-:W-:Y:S01]  /*5cf0*/  FMUL R5, R78.reuse, R9 ;  /* 0x000000094e057220 */ /* 0x040fe20000400000 */
[C---:B------:R-:W-:Y:S01]  /*5d00*/  FFMA R0, R81.reuse, R82, R0 ;  /* 0x0000005251007223 */ /* 0x040fe20000000000 */
[C---:B------:R-:W-:Y:S01]  /*5d10*/  FFMA R2, R81.reuse, R83, R2 ;  /* 0x0000005351027223 */ /* 0x040fe20000000002 */
[C---:B------:R-:W-:Y:S01]  /*5d20*/  FMUL R8, R78.reuse, R12 ;  /* 0x0000000c4e087220 */ /* 0x040fe20000400000 */
[C---:B------:R-:W-:Y:S01]  /*5d30*/  FMUL R9, R78.reuse, R13 ;  /* 0x0000000d4e097220 */ /* 0x040fe20000400000 */
[C---:B------:R-:W-:Y:S01]  /*5d40*/  FMUL R12, R78.reuse, R16 ;  /* 0x000000104e0c7220 */ /* 0x040fe20000400000 */
[C---:B------:R-:W-:Y:S01]  /*5d50*/  FMUL R13, R78.reuse, R17 ;  /* 0x000000114e0d7220 */ /* 0x040fe20000400000 */
[C---:B------:R-:W-:Y:S01]  /*5d60*/  FMUL R16, R78.reuse, R20 ;  /* 0x000000144e107220 */ /* 0x040fe20000400000 */
[C---:B------:R-:W-:Y:S01]  /*5d70*/  FMUL R17, R78.reuse, R21 ;  /* 0x000000154e117220 */ /* 0x040fe20000400000 */
[----:B------:R-:W-:Y:S02]  /*5d80*/  HADD2.F32 R104, -RZ, R103.H1_H1 ;  /* 0x30000067ff687230 */ /* 0x000fe40000004100 */
[C---:B------:R-:W-:Y:S01]  /*5d90*/  FMUL R20, R78.reuse, R24 ;  /* 0x000000184e147220 */ /* 0x040fe20000400000 */
[C---:B------:R-:W-:Y:S01]  /*5da0*/  FMUL R21, R78.reuse, R25 ;  /* 0x000000194e157220 */ /* 0x040fe20000400000 */
[C---:B------:R-:W-:Y:S01]  /*5db0*/  FMUL R24, R78.reuse, R28 ;  /* 0x0000001c4e187220 */ /* 0x040fe20000400000 */
[C---:B------:R-:W-:Y:S01]  /*5dc0*/  FMUL R25, R78.reuse, R29 ;  /* 0x0000001d4e197220 */ /* 0x040fe20000400000 */
[C---:B------:R-:W-:Y:S01]  /*5dd0*/  FMUL R28, R78.reuse, R32 ;  /* 0x000000204e1c7220 */ /* 0x040fe20000400000 */
[C---:B------:R-:W-:Y:S01]  /*5de0*/  FMUL R29, R78.reuse, R33 ;  /* 0x000000214e1d7220 */ /* 0x040fe20000400000 */
[C---:B------:R-:W-:Y:S01]  /*5df0*/  FMUL R32, R78.reuse, R36 ;  /* 0x000000244e207220 */ /* 0x040fe20000400000 */
[----:B------:R-:W-:Y:S01]  /*5e00*/  F2FP.F16.E5M2.UNPACK_B R107, R154 ;  /* 0x0000009aff6b723e */ /* 0x000fe200020004ff */
[C---:B------:R-:W-:Y:S01]  /*5e10*/  FMUL R33, R78.reuse, R37 ;  /* 0x000000254e217220 */ /* 0x040fe20000400000 */
[C---:B------:R-:W-:Y:S01]  /*5e20*/  FMUL R36, R78.reuse, R40 ;  /* 0x000000284e247220 */ /* 0x040fe20000400000 */
[----:B------:R-:W-:Y:S01]  /*5e30*/  F2FP.F16.E5M2.UNPACK_B R109, R154.H1 ;  /* 0x0000009aff6d723e */ /* 0x000fe200030004ff */
[C---:B------:R-:W-:Y:S01]  /*5e40*/  FMUL R37, R78.reuse, R41 ;  /* 0x000000294e257220 */ /* 0x040fe20000400000 */
[----:B------:R-:W-:Y:S02]  /*5e50*/  HADD2.F32 R108, -RZ, R107.H1_H1 ;  /* 0x3000006bff6c7230 */ /* 0x000fe40000004100 */
        /* <DEDUP_REMOVED lines=26> */
[C---:B------:R-:W-:Y:S01]  /*6000*/  FFMA R3, R81.reuse, R84, R3 ;  /* 0x0000005451037223 */ /* 0x040fe20000000003 */
[C---:B------:R-:W-:Y:S01]  /*6010*/  FFMA R7, R81.reuse, R86, R7 ;  /* 0x0000005651077223 */ /* 0x040fe20000000007 */
[----:B------:R-:W-:Y:S01]  /*6020*/  F2FP.F16.E5M2.UNPACK_B R127, R159 ;  /* 0x0000009fff7f723e */ /* 0x000fe200020004ff */
[C---:B------:R-:W-:Y:S01]  /*6030*/  FFMA R4, R81.reuse, R85, R4 ;  /* 0x0000005551047223 */ /* 0x040fe20000000004 */
[C---:B------:R-:W-:Y:S01]  /*6040*/  FFMA R5, R81.reuse, R88, R5 ;  /* 0x0000005851057223 */ /* 0x040fe20000000005 */
[----:B------:R-:W-:Y:S01]  /*6050*/  F2FP.F16.E5M2.UNPACK_B R129, R159.H1 ;  /* 0x0000009fff81723e */ /* 0x000fe200030004ff */
[----:B------:R-:W-:Y:S01]  /*6060*/  FFMA R6, R81, R87, R6 ;  /* 0x0000005751067223 */ /* 0x000fe20000000006 */
[----:B------:R-:W-:Y:S01]  /*6070*/  F2FP.SATFINITE.E5M2.F32.PACK_AB_MERGE_C R185, R7, R3, RZ ;  /* 0x0000000307b9723e */ /* 0x000fe200048060ff */
[----:B------:R-:W-:Y:S02]  /*6080*/  HADD2.F32 R124, -RZ, R123.H1_H1 ;  /* 0x3000007bff7c7230 */ /* 0x000fe40000004100 */
[----:B------:R-:W-:Y:S01]  /*6090*/  FMUL R11, R78, R11 ;  /* 0x0000000b4e0b7220 */ /* 0x000fe20000400000 */
[----:B------:R-:W-:Y:S01]  /*60a0*/  HADD2.F32 R128, -RZ, R127.H1_H1 ;  /* 0x3000007fff807230 */ /* 0x000fe20000004100 */
[----:B------:R-:W-:Y:S01]  /*60b0*/  F2FP.SATFINITE.E5M2.F32.PACK_AB_MERGE_C R184, R2, R0, R185 ;  /* 0x0000000002b8723e */ /* 0x000fe200048060b9 */
[C---:B------:R-:W-:Y:S01]  /*60c0*/  FMUL R10, R78.reuse, R14 ;  /* 0x0000000e4e0a7220 */ /* 0x040fe20000400000 */
[C---:B------:R-:W-:Y:S01]  /*60d0*/  FFMA R11, R81.reuse, R90, R11 ;  /* 0x0000005a510b7223 */ /* 0x040fe2000000000b */
[C---:B------:R-:W-:Y:S01]  /*60e0*/  FFMA R8, R81.reuse, R89, R8 ;  /* 0x0000005951087223 */ /* 0x040fe20000000008 */
[----:B------:R-:W-:Y:S01]  /*60f0*/  FFMA R9, R81, R92, R9 ;  /* 0x0000005c51097223 */ /* 0x000fe20000000009 */
[----:B------:R-:W-:Y:S01]  /*6100*/  F2FP.F16.E5M2.UNPACK_B R131, R160 ;  /* 0x000000a0ff83723e */ /* 0x000fe200020004ff */
[----:B------:R-:W-:Y:S01]  /*6110*/  HADD2.F32 R98, -RZ, R97.H1_H1 ;  /* 0x30000061ff627230 */ /* 0x000fe20000004100 */
[----:B------:R-:W-:Y:S01]  /*6120*/  F2FP.SATFINITE.E5M2.F32.PACK_AB_MERGE_C R186, R11, R6, RZ ;  /* 0x000000060bba723e */ /* 0x000fe200048060ff */
[----:B------:R-:W-:Y:S01]  /*6130*/  FFMA R10, R81, R91, R10 ;  /* 0x0000005b510a7223 */ /* 0x000fe2000000000a */
[----:B------:R-:W-:Y:S02]  /*6140*/  HADD2.F32 R97, -RZ, R99.H0_H0 ;  /* 0x20000063ff617230 */ /* 0x000fe40000004100 */
[C---:B------:R-:W-:Y:S01]  /*6150*/  FMUL R15, R78.reuse, R15 ;  /* 0x0000000f4e0f7220 */ /* 0x040fe20000400000 */
[----:B------:R-:W-:Y:S01]  /*6160*/  F2FP.SATFINITE.E5M2.F32.PACK_AB_MERGE_C R185, R5, R4, R186 ;  /* 0x0000000405b9723e */ /* 0x000fe200048060ba */
[----:B------:R-:W-:Y:S02]  /*6170*/  HADD2.F32 R132, -RZ, R131.H1_H1 ;  /* 0x30000083ff847230 */ /* 0x000fe40000004100 */
[C---:B------:R-:W-:Y:S01]  /*6180*/  FMUL R14, R78.reuse, R18 ;  /* 0x000000124e0e7220 */ /* 0x040fe20000400000 */
[C---:B------:R-:W-:Y:S01]  /*6190*/  FFMA R15, R81.reuse, R94, R15 ;  /* 0x0000005e510f7223 */ /* 0x040fe2000000000f */
[C---:B------:R-:W-:Y:S01]  /*61a0*/  FFMA R12, R81.reuse, R93, R12 ;  /* 0x0000005d510c7223 */ /* 0x040fe2000000000c */
[----:B------:R-:W-:Y:S01]  /*61b0*/  FFMA R13, R81, R96, R13 ;  /* 0x00000060510d7223 */ /* 0x000fe2000000000d */
[----:B------:R-:W-:Y:S01]  /*61c0*/  F2FP.F16.E5M2.UNPACK_B R133, R160.H1 ;  /* 0x000000a0ff85723e */ /* 0x000fe200030004ff */
[--C-:B------:R-:W-:Y:S01]  /*61d0*/  HADD2.F32 R99, -RZ, R101.reuse.H0_H0 ;  /* 0x20000065ff637230 */ /* 0x100fe20000004100 */
[----:B------:R-:W-:Y:S01]  /*61e0*/  F2FP.SATFINITE.E5M2.F32.PACK_AB_MERGE_C R186, R15, R10, RZ ;  /* 0x0000000a0fba723e */ /* 0x000fe200048060ff */
[----:B------:R-:W-:Y:S01]  /*61f0*/  FFMA R14, R81, R95, R14 ;  /* 0x0000005f510e7223 */ /* 0x000fe2000000000e */
[C---:B------:R-:W-:Y:S01]  /*6200*/  FMUL R19, R78.reuse, R19 ;  /* 0x000000134e137220 */ /* 0x040fe20000400000 */
[----:B------:R-:W-:Y:S01]  /*6210*/  HADD2.F32 R102, -RZ, R101.H1_H1 ;  /* 0x30000065ff667230 */ /* 0x000fe20000004100 */
[----:B------:R-:W-:Y:S01]  /*6220*/  F2FP.SATFINITE.E5M2.F32.PACK_AB_MERGE_C R186, R9, R8, R186 ;  /* 0x0000000809ba723e */ /* 0x000fe200048060ba */
[----:B------:R-:W-:Y:S02]  /*6230*/  HADD2.F32 R101, -RZ, R103.H0_H0 ;  /* 0x20000067ff657230 */ /* 0x000fe40000004100 */
[C---:B------:R-:W-:Y:S01]  /*6240*/  FFMA R19, R81.reuse, R98, R19 ;  /* 0x0000006251137223 */ /* 0x040fe20000000013 */
[C---:B------:R-:W-:Y:S01]  /*6250*/  FFMA R16, R81.reuse, R97, R16 ;  /* 0x0000006151107223 */ /* 0x040fe20000000010 */
[----:B------:R-:W-:Y:S01]  /*6260*/  FFMA R17, R81, R100, R17 ;  /* 0x0000006451117223 */ /* 0x000fe20000000011 */
[C---:B------:R-:W-:Y:S01]  /*6270*/  FMUL R18, R78.reuse, R22 ;  /* 0x000000164e127220 */ /* 0x040fe20000400000 */
[----:B------:R-:W-:Y:S01]  /*6280*/  F2FP.F16.E5M2.UNPACK_B R135, R161 ;  /* 0x000000a1ff87723e */ /* 0x000fe200020004ff */
        /* <DEDUP_REMOVED lines=10> */
[----:B------:R1:W-:Y:S01]  /*6330*/  STS.128 [R172+UR49+0x4200], R184 ;  /* 0x004200b8ac007988 */ /* 0x0003e20008000c31 */
[----:B------:R-:W-:Y:S01]  /*6340*/  HADD2.F32 R136, -RZ, R135.H1_H1 ;  /* 0x30000087ff887230 */ /* 0x000fe20000004100 */
[----:B------:R-:W-:Y:S01]  /*6350*/  F2FP.SATFINITE.E5M2.F32.PACK_AB_MERGE_C R196, R23, R18, RZ ;  /* 0x0000001217c4723e */ /* 0x000fe200048060ff */
[C---:B------:R-:W-:Y:S01]  /*6360*/  FMUL R22, R78.reuse, R26 ;  /* 0x0000001a4e167220 */ /* 0x040fe20000400000 */
[C---:B------:R-:W-:Y:S01]  /*6370*/  FMUL R27, R78.reuse, R27 ;  /* 0x0000001b4e1b7220 */ /* 0x040fe20000400000 */
[--C-:B------:R-:W-:Y:S01]  /*6380*/  HADD2.F32 R107, -RZ, R109.reuse.H0_H0 ;  /* 0x2000006dff6b7230 */ /* 0x100fe20000004100 */
[----:B------:R-:W-:Y:S01]  /*6390*/  F2FP.SATFINITE.E5M2.F32.PACK_AB_MERGE_C R196, R17, R16, R196 ;  /* 0x0000001011c4723e */ /* 0x000fe200048060c4 */
[C---:B------:R-:W-:Y:S01]  /*63a0*/  FFMA R22, R81.reuse, R103, R22 ;  /* 0x0000006751167223 */ /* 0x040fe20000000016 */
[C---:B------:R-:W-:Y:S01]  /*63b0*/  FFMA R27, R81.reuse, R106, R27 ;  /* 0x0000006a511b7223 */ /* 0x040fe2000000001b */
[C---:B------:R-:W-:Y:S01]  /*63c0*/  FFMA R24, R81.reuse, R105, R24 ;  /* 0x0000006951187223 */ /* 0x040fe20000000018 */
[----:B------:R-:W-:Y:S01]  /*63d0*/  F2FP.F16.E5M2.UNPACK_B R137, R161.H1 ;  /* 0x000000a1ff89723e */ /* 0x000fe200030004ff */
[----:B------:R-:W-:Y:S02]  /*63e0*/  HADD2.F32 R110, -RZ, R109.H1_H1 ;  /* 0x3000006dff6e7230 */ /* 0x000fe40000004100 */
[----:B------:R-:W-:Y:S01]  /*63f0*/  FFMA R25, R81, R108, R25 ;  /* 0x0000006c51197223 */ /* 0x000fe20000000019 */
[----:B------:R-:W-:Y:S01]  /*6400*/  F2FP.SATFINITE.E5M2.F32.PACK_AB_MERGE_C R197, R27, R22, RZ ;  /* 0x000000161bc5723e */ /* 0x000fe200048060ff */
[----:B------:R-:W-:Y:S02]  /*6410*/  HADD2.F32 R109, -RZ, R111.H0_H0 ;  /* 0x2000006fff6d7230 */ /* 0x000fe40000004100 */
[C---:B------:R-:W-:Y:S01]  /*6420*/  FMUL R26, R78.reuse, R30 ;  /* 0x0000001e4e1a7220 */ /* 0x040fe20000400000 */
[C---:B------:R-:W-:Y:S01]  /*6430*/  FMUL R31, R78.reuse, R31 ;  /* 0x0000001f4e1f7220 */ /* 0x040fe20000400000 */
[--C-:B------:R-:W-:Y:S01]  /*6440*/  HADD2.F32 R111, -RZ, R113.reuse.H0_H0 ;  /* 0x20000071ff6f7230 */ /* 0x100fe20000004100 */
[----:B------:R-:W-:Y:S01]  /*6450*/  F2FP.SATFINITE.E5M2.F32.PACK_AB_MERGE_C R197, R21, R20, R197 ;  /* 0x0000001415c5723e */ /* 0x000fe200048060c5 */
[C---:B------:R-:W-:Y:S01]  /*6460*/  FFMA R26, R81.reuse, R107, R26 ;  /* 0x0000006b511a7223 */ /* 0x040fe2000000001a */
[C---:B------:R-:W-:Y:S01]  /*6470*/  FFMA R31, R81.reuse, R110, R31 ;  /* 0x0000006e511f7223 */ /* 0x040fe2000000001f */
[C---:B------:R-:W-:Y:S01]  /*6480*/  FFMA R28, R81.reuse, R109, R28 ;  /* 0x0000006d511c7223 */ /* 0x040fe2000000001c */
[----:B------:R-:W-:Y:S01]  /*6490*/  F2FP.F16.E5M2.UNPACK_B R139, R162 ;  /* 0x000000a2ff8b723e */ /* 0x000fe200020004ff */
[----:B------:R-:W-:Y:S02]  /*64a0*/  HADD2.F32 R114, -RZ, R113.H1_H1 ;  /* 0x30000071ff727230 */ /* 0x000fe40000004100 */
[----:B------:R-:W-:Y:S01]  /*64b0*/  FFMA R29, R81, R112, R29 ;  /* 0x00000070511d7223 */ /* 0x000fe2000000001d */
[----:B------:R-:W-:Y:S01]  /*64c0*/  F2FP.SATFINITE.E5M2.F32.PACK_AB_MERGE_C R198, R31, R26, RZ ;  /* 0x0000001a1fc6723e */ /* 0x000fe200048060ff */
[----:B------:R-:W-:Y:S02]  /*64d0*/  HADD2.F32 R113, -RZ, R115.H0_H0 ;  /* 0x20000073ff717230 */ /* 0x000fe40000004100 */
[C---:B------:R-:W-:Y:S01]  /*64e0*/  FMUL R30, R78.reuse, R34 ;  /* 0x000000224e1e7220 */ /* 0x040fe20000400000 */
[----:B------:R-:W-:Y:S01]  /*64f0*/  HADD2.F32 R140, -RZ, R139.H1_H1 ;  /* 0x3000008bff8c7230 */ /* 0x000fe20000004100 */
[----:B------:R-:W-:Y:S01]  /*6500*/  F2FP.SATFINITE.E5M2.F32.PACK_AB_MERGE_C R198, R25, R24, R198 ;  /* 0x0000001819c6723e */ /* 0x000fe200048060c6 */
[C---:B------:R-:W-:Y:S01]  /*6510*/  FMUL R35, R78.reuse, R35 ;  /* 0x000000234e237220 */ /* 0x040fe20000400000 */
[--C-:B------:R-:W-:Y:S02]  /*6520*/  HADD2.F32 R115, -RZ, R117.reuse.H0_H0 ;  /* 0x20000075ff737230 */ /* 0x100fe40000004100 */
[C---:B------:R-:W-:Y:S01]  /*6530*/  FFMA R30, R81.reuse, R111, R30 ;  /* 0x0000006f511e7223 */ /* 0x040fe2000000001e */
[----:B------:R-:W-:Y:S02]  /*6540*/  HADD2.F32 R118, -RZ, R117.H1_H1 ;  /* 0x30000075ff767230 */ /* 0x000fe40000004100 */
[C---:B------:R-:W-:Y:S01]  /*6550*/  FFMA R35, R81.reuse, R114, R35 ;  /* 0x0000007251237223 */ /* 0x040fe20000000023 */
[C---:B------:R-:W-:Y:S01]  /*6560*/  FFMA R32, R81.reuse, R113, R32 ;  /* 0x0000007151207223 */ /* 0x040fe20000000020 */
[----:B------:R-:W-:Y:S01]  /*6570*/  F2FP.F16.E5M2.UNPACK_B R141, R162.H1 ;  /* 0x000000a2ff8d723e */ /* 0x000fe200030004ff */
[----:B------:R-:W-:Y:S01]  /*6580*/  FFMA R33, R81, R116, R33 ;  /* 0x0000007451217223 */ /* 0x000fe20000000021 */
[----:B------:R-:W-:Y:S01]  /*6590*/  HADD2.F32 R117, -RZ, R119.H0_H0 ;  /* 0x20000077ff757230 */ /* 0x000fe20000004100 */
        /* <DEDUP_REMOVED lines=9> */
[----:B------:R1:W-:Y:S01]  /*6630*/  STS.128 [R204+0x4010], R196 ;  /* 0x004010c4cc007388 */ /* 0x0003e20000000c00 */
[----:B------:R-:W-:Y:S01]  /*6640*/  FFMA R37, R81, R120, R37 ;  /* 0x0000007851257223 */ /* 0x000fe20000000025 */
[----:B------:R-:W-:Y:S01]  /*6650*/  F2FP.SATFINITE.E5M2.F32.PACK_AB_MERGE_C R200, R39, R34, RZ ;  /* 0x0000002227c8723e */ /* 0x000fe200048060ff */
[----:B------:R-:W-:Y:S02]  /*6660*/  HADD2.F32 R122, -RZ, R121.H1_H1 ;  /* 0x30000079ff7a7230 */ /* 0x000fe40000004100 */
[C---:B------:R-:W-:Y:S01]  /*6670*/  FMUL R38, R78.reuse, R42 ;  /* 0x0000002a4e267220 */ /* 0x040fe20000400000 */
[----:B------:R-:W-:Y:S01]  /*6680*/  HADD2.F32 R121, -RZ, R123.H0_H0 ;  /* 0x2000007bff797230 */ /* 0x000fe20000004100 */
[----:B------:R-:W-:Y:S01]  /*6690*/  F2FP.SATFINITE.E5M2.F32.PACK_AB_MERGE_C R200, R33, R32, R200 ;  /* 0x0000002021c8723e */ /* 0x000fe200048060c8 */
[----:B------:R-:W-:Y:S02]  /*66a0*/  HADD2.F32 R144, -RZ, R143.H1_H1 ;  /* 0x3000008fff907230 */ /* 0x000fe40000004100 */
[C---:B------:R-:W-:Y:S01]  /*66b0*/  FFMA R38, R81.reuse, R119, R38 ;  /* 0x0000007751267223 */ /* 0x040fe20000000026 */
[C---:B------:R-:W-:Y:S01]  /*66c0*/  FMUL R43, R78.reuse, R43 ;  /* 0x0000002b4e2b7220 */ /* 0x040fe20000400000 */
[--C-:B------:R-:W-:Y:S02]  /*66d0*/  HADD2.F32 R123, -RZ, R125.reuse.H0_H0 ;  /* 0x2000007dff7b7230 */ /* 0x100fe40000004100 */
[C---:B------:R-:W-:Y:S01]  /*66e0*/  FMUL R42, R78.reuse, R46 ;  /* 0x0000002e4e2a7220 */ /* 0x040fe20000400000 */
[----:B------:R-:W-:Y:S02]  /*66f0*/  HADD2.F32 R126, -RZ, R125.H1_H1 ;  /* 0x3000007dff7e7230 */ /* 0x000fe40000004100 */
[C---:B------:R-:W-:Y:S01]  /*6700*/  FFMA R43, R81.reuse, R122, R43 ;  /* 0x0000007a512b7223 */ /* 0x040fe2000000002b */
[----:B------:R-:W-:Y:S01]  /*6710*/  F2FP.F16.E5M2.UNPACK_B R145, R163.H1 ;  /* 0x000000a3ff91723e */ /* 0x000fe200030004ff */
[C---:B------:R-:W-:Y:S01]  /*6720*/  FFMA R40, R81.reuse, R121, R40 ;  /* 0x0000007951287223 */ /* 0x040fe20000000028 */
[----:B------:R-:W-:Y:S01]  /*6730*/  FFMA R41, R81, R124, R41 ;  /* 0x0000007c51297223 */ /* 0x000fe20000000029 */
[----:B------:R-:W-:Y:S01]  /*6740*/  ISETP.NE.AND P0, PT, R193, RZ, PT ;  /* 0x000000ffc100720c */ /* 0x000fe20003f05270 */
[----:B------:R-:W-:Y:S01]  /*6750*/  HADD2.F32 R125, -RZ, R127.H0_H0 ;  /* 0x2000007fff7d7230 */ /* 0x000fe20000004100 */
[----:B------:R-:W-:Y:S01]  /*6760*/  F2FP.SATFINITE.E5M2.F32.PACK_AB_MERGE_C R201, R43, R38, RZ ;  /* 0x000000262bc9723e */ /* 0x000fe200048060ff */
[----:B------:R-:W-:Y:S01]  /*6770*/  FFMA R42, R81, R123, R42 ;  /* 0x0000007b512a7223 */ /* 0x000fe2000000002a */
[C---:B------:R-:W-:Y:S01]  /*6780*/  FMUL R47, R78.reuse, R47 ;  /* 0x0000002f4e2f7220 */ /* 0x040fe20000400000 */
[--C-:B------:R-:W-:Y:S01]  /*6790*/  HADD2.F32 R127, -RZ, R129.reuse.H0_H0 ;  /* 0x20000081ff7f7230 */ /* 0x100fe20000004100 */
[----:B------:R-:W-:Y:S01]  /*67a0*/  F2FP.SATFINITE.E5M2.F32.PACK_AB_MERGE_C R201, R37, R36, R201 ;  /* 0x0000002425c9723e */ /* 0x000fe200048060c9 */
[----:B------:R-:W-:Y:S02]  /*67b0*/  HADD2.F32 R130, -RZ, R129.H1_H1 ;  /* 0x30000081ff827230 */ /* 0x000fe40000004100 */
[C---:B------:R-:W-:Y:S01]  /*67c0*/  FFMA R47, R81.reuse, R126, R47 ;  /* 0x0000007e512f7223 */ /* 0x040fe2000000002f */
[C---:B------:R-:W-:Y:S01]  /*67d0*/  FFMA R44, R81.reuse, R125, R44 ;  /* 0x0000007d512c7223 */ /* 0x040fe2000000002c */
[C---:B------:R-:W-:Y:S01]  /*67e0*/  FFMA R45, R81.reuse, R128, R45 ;  /* 0x00000080512d7223 */ /* 0x040fe2000000002d */
[----:B------:R-:W-:Y:S02]  /*67f0*/  HADD2.F32 R129, -RZ, R131.H0_H0 ;  /* 0x20000083ff817230 */ /* 0x000fe40000004100 */
[C---:B------:R-:W-:Y:S01]  /*6800*/  FMUL R46, R78.reuse, R50 ;  /* 0x000000324e2e7220 */ /* 0x040fe20000400000 */
[C---:B------:R-:W-:Y:S01]  /*6810*/  FMUL R51, R78.reuse, R51 ;  /* 0x000000334e337220 */ /* 0x040fe20000400000 */
[--C-:B------:R-:W-:Y:S02]  /*6820*/  HADD2.F32 R131, -RZ, R133.reuse.H0_H0 ;  /* 0x20000085ff837230 */ /* 0x100fe40000004100 */
[C---:B------:R-:W-:Y:S01]  /*6830*/  FMUL R50, R78.reuse, R54 ;  /* 0x000000364e327220 */ /* 0x040fe20000400000 */
[C---:B------:R-:W-:Y:S01]  /*6840*/  FFMA R46, R81.reuse, R127, R46 ;  /* 0x0000007f512e7223 */ /* 0x040fe2000000002e */
[----:B------:R-:W-:Y:S02]  /*6850*/  HADD2.F32 R134, -RZ, R133.H1_H1 ;  /* 0x30000085ff867230 */ /* 0x000fe40000004100 */
[C---:B------:R-:W-:Y:S01]  /*6860*/  FFMA R51, R81.reuse, R130, R51 ;  /* 0x0000008251337223 */ /* 0x040fe20000000033 */
[----:B------:R-:W-:Y:S02]  /*6870*/  HADD2.F32 R133, -RZ, R135.H0_H0 ;  /* 0x20000087ff857230 */ /* 0x000fe40000004100 */
[C---:B------:R-:W-:Y:S01]  /*6880*/  FMUL R55, R78.reuse, R55 ;  /* 0x000000374e377220 */ /* 0x040fe20000400000 */
[C---:B------:R-:W-:Y:S01]  /*6890*/  FFMA R48, R81.reuse, R129, R48 ;  /* 0x0000008151307223 */ /* 0x040fe20000000030 */
[C---:B------:R-:W-:Y:S01]  /*68a0*/  FFMA R49, R81.reuse, R132, R49 ;  /* 0x0000008451317223 */ /* 0x040fe20000000031 */
[--C-:B------:R-:W-:Y:S02]  /*68b0*/  HADD2.F32 R135, -RZ, R137.reuse.H0_H0 ;  /* 0x20000089ff877230 */ /* 0x100fe40000004100 */
[C---:B------:R-:W-:Y:S01]  /*68c0*/  FFMA R50, R81.reuse, R131, R50 ;  /* 0x0000008351327223 */ /* 0x040fe20000000032 */
[----:B------:R-:W-:Y:S02]  /*68d0*/  HADD2.F32 R138, -RZ, R137.H1_H1 ;  /* 0x30000089ff8a7230 */ /* 0x000fe40000004100 */
[C---:B------:R-:W-:Y:S01]  /*68e0*/  FMUL R54, R78.reuse, R58 ;  /* 0x0000003a4e367220 */ /* 0x040fe20000400000 */
[----:B------:R-:W-:Y:S02]  /*68f0*/  HADD2.F32 R137, -RZ, R139.H0_H0 ;  /* 0x2000008bff897230 */ /* 0x000fe40000004100 */
[C---:B------:R-:W-:Y:S01]  /*6900*/  FFMA R55, R81.reuse, R134, R55 ;  /* 0x0000008651377223 */ /* 0x040fe20000000037 */
        /* <DEDUP_REMOVED lines=16> */
[----:B------:R-:W-:Y:S01]  /*6a10*/  FFMA R63, R81, R142, R63 ;  /* 0x0000008e513f7223 */ /* 0x000fe2000000003f */
[----:B------:R-:W-:Y:S01]  /*6a20*/  FMUL R67, R78, R67 ;  /* 0x000000434e437220 */ /* 0x000fe20000400000 */
[----:B------:R-:W-:Y:S01]  /*6a30*/  F2FP.SATFINITE.E5M2.F32.PACK_AB_MERGE_C R202, R47, R42, RZ ;  /* 0x0000002a2fca723e */ /* 0x000fe200048060ff */
[----:B------:R-:W-:Y:S01]  /*6a40*/  FFMA R60, R81, R141, R60 ;  /* 0x0000008d513c7223 */ /* 0x000fe2000000003c */
[----:B------:R-:W-:Y:S01]  /*6a50*/  F2FP.SATFINITE.E5M2.F32.PACK_AB_MERGE_C R203, R51, R46, RZ ;  /* 0x0000002e33cb723e */ /* 0x000fe200048060ff */
[C---:B------:R-:W-:Y:S01]  /*6a60*/  FFMA R61, R81.reuse, R144, R61 ;  /* 0x00000090513d7223 */ /* 0x040fe2000000003d */
[C---:B------:R-:W-:Y:S01]  /*6a70*/  FFMA R62, R81.reuse, R143, R62 ;  /* 0x0000008f513e7223 */ /* 0x040fe2000000003e */
[----:B------:R-:W-:Y:S01]  /*6a80*/  FFMA R67, R81, R146, R67 ;  /* 0x0000009251437223 */ /* 0x000fe20000000043 */
[----:B------:R-:W-:Y:S02]  /*6a90*/  F2FP.SATFINITE.E5M2.F32.PACK_AB_MERGE_C R202, R41, R40, R202 ;  /* 0x0000002829ca723e */ /* 0x000fe400048060ca */
[----:B------:R-:W-:Y:S02]  /*6aa0*/  F2FP.SATFINITE.E5M2.F32.PACK_AB_MERGE_C R203, R45, R44, R203 ;  /* 0x0000002c2dcb723e */ /* 0x000fe400048060cb */
[----:B------:R-:W-:Y:S02]  /*6ab0*/  F2FP.SATFINITE.E5M2.F32.PACK_AB_MERGE_C R212, R55, R50, RZ ;  /* 0x0000003237d4723e */ /* 0x000fe400048060ff */
[----:B------:R-:W-:Y:S01]  /*6ac0*/  F2FP.SATFINITE.E5M2.F32.PACK_AB_MERGE_C R213, R59, R54, RZ ;  /* 0x000000363bd5723e */ /* 0x000fe200048060ff */
[----:B------:R1:W-:Y:S01]  /*6ad0*/  STS.128 [R206+0x4020], R200 ;  /* 0x004020c8ce007388 */ /* 0x0003e20000000c00 */
[----:B------:R-:W-:Y:S02]  /*6ae0*/  F2FP.SATFINITE.E5M2.F32.PACK_AB_MERGE_C R214, R63, R58, RZ ;  /* 0x0000003a3fd6723e */ /* 0x000fe400048060ff */
[----:B------:R-:W-:Y:S02]  /*6af0*/  F2FP.SATFINITE.E5M2.F32.PACK_AB_MERGE_C R215, R67, R62, RZ ;  /* 0x0000003e43d7723e */ /* 0x000fe400048060ff */
[----:B------:R-:W-:Y:S02]  /*6b00*/  F2FP.SATFINITE.E5M2.F32.PACK_AB_MERGE_C R212, R49, R48, R212 ;  /* 0x0000003031d4723e */ /* 0x000fe400048060d4 */
[----:B------:R-:W-:Y:S02]  /*6b10*/  F2FP.SATFINITE.E5M2.F32.PACK_AB_MERGE_C R213, R53, R52, R213 ;  /* 0x0000003435d5723e */ /* 0x000fe400048060d5 */
[----:B------:R-:W-:Y:S02]  /*6b20*/  F2FP.SATFINITE.E5M2.F32.PACK_AB_MERGE_C R214, R57, R56, R214 ;  /* 0x0000003839d6723e */ /* 0x000fe400048060d6 */
[----:B------:R-:W-:Y:S02]  /*6b30*/  F2FP.SATFINITE.E5M2.F32.PACK_AB_MERGE_C R215, R61, R60, R215 ;  /* 0x0000003c3dd7723e */ /* 0x000fe400048060d7 */
[----:B------:R-:W-:Y:S02]  /*6b40*/  LEA R210, R181, UR49, 0x3 ;  /* 0x00000031b5d27c11 */ /* 0x000fe4000f8e18ff */
[----:B------:R-:W-:Y:S01]  /*6b50*/  @P6 SHF.L.U32 R221, R180, 0x1f, RZ ;  /* 0x0000001fb4dd6819 */ /* 0x000fe200000006ff */
[----:B------:R1:W-:Y:S01]  /*6b60*/  STS.128 [R205+0x4010], R212 ;  /* 0x004010d4cd007388 */ /* 0x0003e20000000c00 */
[----:B------:R-:W-:Y:S01]  /*6b70*/  @!PT LDS RZ, [RZ] ;  /* 0x00000000fffff984 */ /* 0x000fe20000000800 */
[----:B------:R-:W-:Y:S01]  /*6b80*/  @!PT LDS RZ, [RZ] ;  /* 0x00000000fffff984 */ /* 0x000fe20000000800 */
[----:B------:R-:W-:Y:S01]  /*6b90*/  @!PT LDS RZ, [RZ] ;  /* 0x00000000fffff984 */ /* 0x000fe20000000800 */
[----:B------:R-:W-:Y:S01]  /*6ba0*/  @!PT LDS RZ, [RZ] ;  /* 0x00000000fffff984 */ /* 0x000fe20000000800 */
[----:B------:R2:W-:Y:S07]  /*6bb0*/  MEMBAR.ALL.CTA ;  /* 0x0000000000007992 */ /* 0x0005ee0000008000 */
[----:B--2---:R-:W2:Y:S02]  /*6bc0*/  FENCE.VIEW.ASYNC.S ;  /* 0x00000000000073c6 */ /* 0x004ea40000000000 */
[----:B--2---:R-:W-:Y:S06]  /*6bd0*/  BAR.SYNC.DEFER_BLOCKING 0x1, 0x80 ;  /* 0x0042000000007b1d */ /* 0x004fec0000010000 */
[----:B------:R-:W-:Y:S05]  /*6be0*/  @P0 BRA `(.L_x_98) ;  /* 0x0000000000280947 */ /* 0x000fea0003800000 */
[----:B------:R-:W-:Y:S02]  /*6bf0*/  UIADD3 UR4, UPT, UPT, UR49, 0x4200, URZ ;  /* 0x0000420031047890 */ /* 0x000fe4000fffe0ff */
[----:B------:R-:W-:Y:S01]  /*6c00*/  UIADD3 UR6, UP0, UPT, UR52, 0x680, URZ ;  /* 0x0000068034067890 */ /* 0x000fe2000ff1e0ff */
[----:B------:R-:W-:Y:S03]  /*6c10*/  UMOV UR43, UR36 ;  /* 0x00000024002b7c82 */ /* 0x000fe60008000000 */
[----:B------:R-:W-:Y:S01]  /*6c20*/  MOV R192, UR4 ;  /* 0x0000000400c07c02 */ /* 0x000fe20008000f00 */
[----:B------:R-:W-:Y:S03]  /*6c30*/  UIADD3.X UR7, UPT, UPT, URZ, UR53, URZ, UP0, !UPT ;  /* 0x00000035ff077290 */ /* 0x000fe600087fe4ff */
[----:B------:R-:W-:Y:S11]  /*6c40*/  R2UR UR40, R192 ;  /* 0x00000000c02872ca */ /* 0x000ff600000e0000 */
[----:B------:R-:W-:Y:S02]  /*6c50*/  @!UPT UIADD3 URZ, UPT, UPT, URZ, URZ, URZ ;  /* 0x000000fffffff290 */ /* 0x000fe4000fffe0ff */
[----:B------:R2:W-:Y:S01]  /*6c60*/  UTMASTG.3D [UR40], [UR6] ;  /* 0x00000028060073b5 */ /* 0x0005e20008010000 */
[----:B------:R0:W-:Y:S01]  /*6c70*/  UTMACMDFLUSH ;  /* 0x00000000000079b7 */ /* 0x0001e20000000000 */
[----:B--2---:R-:W-:Y:S04]  /*6c80*/  DEPBAR.LE SB0, 0x1 ;  /* 0x000080400000791a */ /* 0x004fe80000000000 */
.L_x_98:
[----:B------:R-:W-:Y:S05]  /*6c90*/  BSYNC.RECONVERGENT B0 ;  /* 0x0000000000007941 */ /* 0x000fea0003800200 */
.L_x_97:
[----:B------:R-:W-:Y:S06]  /*6ca0*/  BAR.SYNC.DEFER_BLOCKING 0x1, 0x80 ;  /* 0x0042000000007b1d */ /* 0x000fec0000010000 */
[----:B------:R-:W2:Y:S01]  /*6cb0*/  @P6 SYNCS.PHASECHK.TRANS64.TRYWAIT P0, [R210+URZ+0x60], R221 ;  /* 0x000060ddd20065a7 */ /* 0x000ea200080011ff */
[----:B------:R-:W-:Y:S01]  /*6cc0*/  BSSY B1, `(.L_x_99) ;  /* 0x0000023000017945 */ /* 0x000fe20003800000 */
[----:B--2---:R-:W-:Y:S03]  /*6cd0*/  @P6 SEL R208, RZ, 0x1, !P0 ;  /* 0x00000001ffd06807 */ /* 0x004fe60004000000 */
[----:B------:R-:W-:Y:S05]  /*6ce0*/  @!P6 BRA `(.L_x_100) ;  /* 0x000000000080e947 */ /* 0x000fea0003800000 */
[----:B------:R-:W-:Y:S01]  /*6cf0*/  ISETP.NE.AND P1, PT, R209, RZ, PT ;  /* 0x000000ffd100720c */ /* 0x000fe20003f25270 */
[----:B------:R-:W-:Y:S01]  /*6d00*/  BSSY B0, `(.L_x_101) ;  /* 0x000000a000007945 */ /* 0x000fe20003800000 */
[----:B------:R-:W-:Y:S11]  /*6d10*/  ISETP.NE.AND P0, PT, R208, RZ, PT ;  /* 0x000000ffd000720c */ /* 0x000ff60003f05270 */
[----:B------:R-:W-:Y:S04]  /*6d20*/  @P1 IMAD R0, R181, 0x2000, R190 ;  /* 0x00002000b5001824 */ /* 0x000fe800078e02be */
[C---:B------:R-:W-:Y:S01]  /*6d30*/  @P1 IMAD.IADD R2, R0.reuse, 0x1, R211 ;  /* 0x0000000100021824 */ /* 0x040fe200078e02d3 */
[----:B------:R-:W-:Y:S03]  /*6d40*/  @P1 IADD3 R219, PT, PT, R0, R219, RZ ;  /* 0x000000db00db1210 */ /* 0x000fe60007ffe0ff */
[----:B------:R-:W-:Y:S01]  /*6d50*/  @P1 IMAD.IADD R217, R217, 0x1, R2 ;  /* 0x00000001d9d91824 */ /* 0x000fe200078e0202 */
[----:B------:R-:W-:Y:S06]  /*6d60*/  @P0 BRA `(.L_x_102) ;  /* 0x00000000000c0947 */ /* 0x000fec0003800000 */
[----:B------:R-:W-:Y:S04]  /*6d70*/  SHF.L.U32 R3, R180, 0x1f, RZ ;  /* 0x0000001fb4037819 */ /* 0x000fe800000006ff */
[----:B------:R-:W2:Y:S02]  /*6d80*/  SYNCS.PHASECHK.TRANS64.TRYWAIT P0, [R210+URZ+0x60], R3 ;  /* 0x00006003d20075a7 */ /* 0x000ea400080011ff */
[----:B--2---:R-:W-:Y:S05]  /*6d90*/  @!P0 BRA `(.L_x_103) ;  /* 0x0000001c00e88947 */ /* 0x004fea0003800000 */
.L_x_102:
[----:B------:R-:W-:Y:S05]  /*6da0*/  BSYNC B0 ;  /* 0x0000000000007941 */ /* 0x000fea0003800000 */
.L_x_101:
[----:B------:R-:W-:Y:S01]  /*6db0*/  ISETP.NE.AND P0, PT, R209, RZ, PT ;  /* 0x000000ffd100720c */ /* 0x000fe20003f05270 */
[----:B--2---:R-:W-:Y:S02]  /*6dc0*/  VIADD R210, R210, 0x70 ;  /* 0x00000070d2d27836 */ /* 0x004fe40000000000 */
[----:B------:R-:W-:Y:S02]  /*6dd0*/  IMAD.U32 R3, RZ, RZ, UR37 ;  /* 0x00000025ff037e24 */ /* 0x000fe4000f8e00ff */
[----:B------:R-:W-:Y:S03]  /*6de0*/  VIADD R181, R181, 0x1 ;  /* 0x00000001b5b57836 */ /* 0x000fe60000000000 */
[----:B------:R-:W-:Y:S05]  /*6df0*/  PRMT R3, R3, 0x654, R210 ;  /* 0x0000065403037816 */ /* 0x000fea00000000d2 */
[----:B------:R2:W3:Y:S04]  /*6e00*/  @P0 LDS.128 R148, [R0] ;  /* 0x0000000000940984 */ /* 0x0004e80000000c00 */
[----:B------:R2:W4:Y:S04]  /*6e10*/  @P0 LDS.128 R152, [R2+0x10] ;  /* 0x0000100002980984 */ /* 0x0005280000000c00 */
        /* <DEDUP_REMOVED lines=9> */
[----:B------:R-:W-:Y:S01]  /*6eb0*/  SEL R181, R181, RZ, P0 ;  /* 0x000000ffb5b57207 */ /* 0x000fe20000000000 */
[----:B-----5:R5:W-:Y:S02]  /*6ec0*/  SYNCS.ARRIVE.TRANS64.RED.A1T0 RZ, [R3+URZ], RZ ;  /* 0x000000ff03ff79a7 */ /* 0x020be400081004ff */
[----:B-----5:R-:W-:Y:S04]  /*6ed0*/  SEL R3, RZ, 0x1, P0 ;  /* 0x00000001ff037807 */ /* 0x020fe80000000000 */
[----:B--234-:R-:W-:Y:S02]  /*6ee0*/  LOP3.LUT R180, R180, R3, RZ, 0x3c, !PT ;  /* 0x00000003b4b47212 */ /* 0x01cfe400078e3cff */
.L_x_100:
[----:B------:R-:W-:Y:S05]  /*6ef0*/  BSYNC B1 ;  /* 0x0000000000017941 */ /* 0x000fea0003800000 */
.L_x_99:
[----:B------:R-:W-:Y:S05]  /*6f00*/  VIADD R0, R80, 0x40 ;  /* 0x0000004050007836 */ /* 0x000fea0000000000 */
[----:B------:R-:W-:Y:S04]  /*6f10*/  SHF.R.U32.HI R0, RZ, 0x15, R0 ;  /* 0x00000015ff007819 */ /* 0x000fe80000011600 */
[----:B------:R-:W-:Y:S11]  /*6f20*/  LOP3.LUT P0, RZ, R0, 0x3, R173, 0x48, !PT ;  /* 0x0000000300ff7812 */ /* 0x000ff600078048ad */
[----:B------:R-:W-:Y:S02]  /*6f30*/  @!UPT UIADD3 URZ, UPT, UPT, URZ, URZ, URZ ;  /* 0x000000fffffff290 */ /* 0x000fe4000fffe0ff */
[----:B------:R-:W-:Y:S05]  /*6f40*/  @!P0 BRA `(.L_x_104) ;  /* 0x0000000000408947 */ /* 0x000fea0003800000 */
[----:B------:R-:W2:Y:S01]  /*6f50*/  LDCU.64 UR8, c[0x4][0x70] ;  /* 0x01000e00ff0877ac */ /* 0x000ea20008000a00 */
[----:B------:R-:W-:Y:S01]  /*6f60*/  MOV R3, 0x0 ;  /* 0x0000000000037802 */ /* 0x000fe20000000f00 */
[----:B------:R-:W-:Y:S02]  /*6f70*/  HFMA2 R12, -RZ, RZ, 0, 5.9604644775390625e-08 ;  /* 0x00000001ff0c7431 */ /* 0x000fe400000001ff */
[----:B------:R-:W-:Y:S02]  /*6f80*/  IMAD.MOV.U32 R8, RZ, RZ, 0x192 ;  /* 0x00000192ff087424 */ /* 0x000fe400078e00ff */
[----:B------:R-:W-:Y:S01]  /*6f90*/  IMAD.MOV.U32 R13, RZ, RZ, RZ ;  /* 0x000000ffff0d7224 */ /* 0x000fe200078e00ff */
[----:B------:R-:W3:Y:S01]  /*6fa0*/  LDCU.64 UR6, c[0x4][0x78] ;  /* 0x01000f00ff0677ac */ /* 0x000ee20008000a00 */
[----:B------:R-:W4:Y:S01]  /*6fb0*/  LDC.64 R2, c[0x4][R3] ;  /* 0x0100000003027b82 */ /* 0x000f220000000a00 */
[----:B------:R-:W5:Y:S01]  /*6fc0*/  LDCU.64 UR4, c[0x4][0x10] ;  /* 0x01000200ff0477ac */ /* 0x000f620008000a00 */
[----:B--2---:R-:W-:Y:S01]  /*6fd0*/  MOV R5, UR9 ;  /* 0x0000000900057c02 */ /* 0x004fe20008000f00 */
[----:B------:R-:W-:Y:S01]  /*6fe0*/  IMAD.U32 R4, RZ, RZ, UR8 ;  /* 0x00000008ff047e24 */ /* 0x000fe2000f8e00ff */
[----:B---3--:R-:W-:Y:S01]  /*6ff0*/  MOV R7, UR7 ;  /* 0x0000000700077c02 */ /* 0x008fe20008000f00 */
[----:B------:R-:W-:Y:S01]  /*7000*/  IMAD.U32 R6, RZ, RZ, UR6 ;  /* 0x00000006ff067e24 */ /* 0x000fe2000f8e00ff */
[----:B-----5:R-:W-:Y:S01]  /*7010*/  MOV R11, UR5 ;  /* 0x00000005000b7c02 */ /* 0x020fe20008000f00 */
[----:B------:R-:W-:Y:S02]  /*7020*/  IMAD.U32 R10, RZ, RZ, UR4 ;  /* 0x00000004ff0a7e24 */ /* 0x000fe4000f8e00ff */
[----:B------:R-:W-:Y:S07]  /*7030*/  LEPC R20, `(.L_x_104) ;  /* 0x000000001014794e */ /* 0x000fee0000000000 */
[----:B-1--4-:R-:W-:Y:S05]  /*7040*/  CALL.ABS.NOINC R2 ;  /* 0x0000000002007343 */ /* 0x012fea0003c00000 */
.L_x_104:
[----:B------:R-:W-:Y:S01]  /*7050*/  ISETP.NE.AND P0, PT, R193, RZ, PT ;  /* 0x000000ffc100720c */ /* 0x000fe20003f05270 */
[----:B------:R-:W-:Y:S05]  /*7060*/  WARPSYNC.ALL ;  /* 0x0000000000007948 */ /* 0x000fea0003800000 */
[----:B------:R-:W-:Y:S01]  /*7070*/  R2UR UR4, R80 ;  /* 0x00000000500472ca */ /* 0x000fe200000e0000 */
[----:B------:R-:W-:Y:S01]  /*7080*/  BSSY.RECONVERGENT B0, `(.L_x_105) ;  /* 0x000011d000007945 */ /* 0x000fe20003800200 */
[----:B------:R-:W-:Y:S02]  /*7090*/  F2FP.F16.E5M2.UNPACK_B R11, R149 ;  /* 0x00000095ff0b723e */ /* 0x000fe400020004ff */
[----:B------:R-:W-:Y:S02]  /*70a0*/  F2FP.F16.E5M2.UNPACK_B R10, R150 ;  /* 0x00000096ff0a723e */ /* 0x000fe400020004ff */
[----:B------:R-:W-:Y:S01]  /*70b0*/  F2FP.F16.E5M2.UNPACK_B R9, R151 ;  /* 0x00000097ff09723e */ /* 0x000fe200020004ff */
[--C-:B------:R-:W-:Y:S01]  /*70c0*/  HADD2.F32 R83, -RZ, R11.reuse.H0_H0 ;  /* 0x2000000bff537230 */ /* 0x100fe20000004100 */
[----:B------:R-:W-:Y:S01]  /*70d0*/  F2FP.F16.E5M2.UNPACK_B R8, R152 ;  /* 0x00000098ff08723e */ /* 0x000fe200020004ff */
[----:B------:R-:W-:Y:S01]  /*70e0*/  HADD2.F32 R84, -RZ, R11.H1_H1 ;  /* 0x3000000bff547230 */ /* 0x000fe20000004100 */
[----:B------:R-:W-:Y:S01]  /*70f0*/  F2FP.F16.E5M2.UNPACK_B R7, R153 ;  /* 0x00000099ff07723e */ /* 0x000fe200020004ff */
[--C-:B------:R-:W-:Y:S01]  /*7100*/  HADD2.F32 R87, -RZ, R10.reuse.H0_H0 ;  /* 0x2000000aff577230 */ /* 0x100fe20000004100 */
[----:B------:R-:W-:Y:S01]  /*7110*/  F2FP.F16.E5M2.UNPACK_B R6, R154 ;  /* 0x0000009aff06723e */ /* 0x000fe200020004ff */
[----:B------:R-:W-:Y:S01]  /*7120*/  HADD2.F32 R88, -RZ, R10.H1_H1 ;  /* 0x3000000aff587230 */ /* 0x000fe20000004100 */
[----:B------:R-:W-:Y:S01]  /*7130*/  F2FP.F16.E5M2.UNPACK_B R5, R155 ;  /* 0x0000009bff05723e */ /* 0x000fe200020004ff */
[--C-:B------:R-:W-:Y:S01]  /*7140*/  HADD2.F32 R91, -RZ, R9.reuse.H0_H0 ;  /* 0x20000009ff5b7230 */ /* 0x100fe20000004100 */
[----:B-1----:R-:W-:Y:S01]  /*7150*/  F2FP.F16.E5M2.UNPACK_B R4, R156 ;  /* 0x0000009cff04723e */ /* 0x002fe200020004ff */
[----:B------:R-:W-:Y:S01]  /*7160*/  HADD2.F32 R92, -RZ, R9.H1_H1 ;  /* 0x30000009ff5c7230 */ /* 0x000fe20000004100 */
[-C--:B------:R-:W-:Y:S01]  /*7170*/  F2FP.F16.E5M2.UNPACK_B R2, R148.reuse ;  /* 0x00000094ff02723e */ /* 0x080fe200020004ff */
[--C-:B------:R-:W-:Y:S01]  /*7180*/  HADD2.F32 R95, -RZ, R8.reuse.H0_H0 ;  /* 0x20000008ff5f7230 */ /* 0x100fe20000004100 */
[----:B------:R-:W-:Y:S01]  /*7190*/  F2FP.F16.E5M2.UNPACK_B R148, R148.H1 ;  /* 0x00000094ff94723e */ /* 0x000fe200030004ff */
[----:B------:R-:W-:Y:S01]  /*71a0*/  HADD2.F32 R97, -RZ, R8.H1_H1 ;  /* 0x30000008ff617230 */ /* 0x000fe20000004100 */
[----:B------:R-:W-:Y:S01]  /*71b0*/  F2FP.F16.E5M2.UNPACK_B R149, R149.H1 ;  /* 0x00000095ff95723e */ /* 0x000fe200030004ff */
[--C-:B------:R-:W-:Y:S01]  /*71c0*/  HADD2.F32 R98, -RZ, R7.reuse.H0_H0 ;  /* 0x20000007ff627230 */ /* 0x100fe20000004100 */
[----:B------:R-:W-:Y:S01]  /*71d0*/  F2FP.F16.E5M2.UNPACK_B R150, R150.H1 ;  /* 0x00000096ff96723e */ /* 0x000fe200030004ff */
[----:B------:R-:W-:Y:S01]  /*71e0*/  HADD2.F32 R101, -RZ, R7.H1_H1 ;  /* 0x30000007ff657230 */ /* 0x000fe20000004100 */
[----:B------:R-:W-:Y:S01]  /*71f0*/  F2FP.F16.E5M2.UNPACK_B R151, R151.H1 ;  /* 0x00000097ff97723e */ /* 0x000fe200030004ff */
[--C-:B------:R-:W-:Y:S01]  /*7200*/  HADD2.F32 R102, -RZ, R6.reuse.H0_H0 ;  /* 0x20000006ff667230 */ /* 0x100fe20000004100 */
[----:B------:R-:W-:Y:S01]  /*7210*/  F2FP.F16.E5M2.UNPACK_B R138, R163 ;  /* 0x000000a3ff8a723e */ /* 0x000fe200020004ff */
[----:B------:R-:W-:Y:S01]  /*7220*/  HADD2.F32 R105, -RZ, R6.H1_H1 ;  /* 0x30000006ff697230 */ /* 0x000fe20000004100 */
[----:B------:R-:W-:Y:S01]  /*7230*/  R2UR UR5, R207 ;  /* 0x00000000cf0572ca */ /* 0x000fe200000e0000 */
        /* <DEDUP_REMOVED lines=8> */
[----:B------:R-:W1:Y:S01]  /*72c0*/  LDTM.x64 R4, tmem[UR4+0x40] ;  /* 0x00004004000479ee */ /* 0x000e620008340000 */
[--C-:B------:R-:W-:Y:S01]  /*72d0*/  HADD2.F32 R0, -RZ, R2.reuse.H0_H0 ;  /* 0x20000002ff007230 */ /* 0x100fe20000004100 */
[----:B------:R-:W-:Y:S01]  /*72e0*/  NOP ;  /* 0x0000000000007918 */ /* 0x000fe20000000000 */
[----:B------:R-:W-:Y:S01]  /*72f0*/  HADD2.F32 R2, -RZ, R2.H1_H1 ;  /* 0x30000002ff027230 */ /* 0x000fe20000004100 */
[----:B------:R-:W-:Y:S01]  /*7300*/  UIADD3 UR5, UPT, UPT, UR5, 0xd0, URZ ;  /* 0x000000d005057890 */ /* 0x000fe2000fffe0ff */
[--C-:B------:R-:W-:Y:S01]  /*7310*/  HADD2.F32 R86, -RZ, R149.reuse.H1_H1 ;  /* 0x30000095ff567230 */ /* 0x100fe20000004100 */
[----:B------:R-:W-:Y:S01]  /*7320*/  F2FP.F16.E5M2.UNPACK_B R132, R161 ;  /* 0x000000a1ff84723e */ /* 0x000fe200020004ff */
[--C-:B------:R-:W-:Y:S01]  /*7330*/  HADD2.F32 R114, -RZ, R116.reuse.H0_H0 ;  /* 0x20000074ff727230 */ /* 0x100fe20000004100 */
[----:B------:R-:W-:Y:S01]  /*7340*/  UPRMT UR5, UR37, 0x654, UR5 ;  /* 0x0000065425057896 */ /* 0x000fe20008000005 */
[----:B------:R-:W-:Y:S01]  /*7350*/  HADD2.F32 R117, -RZ, R116.H1_H1 ;  /* 0x30000074ff757230 */ /* 0x000fe20000004100 */
[----:B------:R-:W-:Y:S01]  /*7360*/  F2FP.F16.E5M2.UNPACK_B R136, R162 ;  /* 0x000000a2ff88723e */ /* 0x000fe200020004ff */
[--C-:B------:R-:W-:Y:S01]  /*7370*/  HADD2.F32 R118, -RZ, R120.reuse.H0_H0 ;  /* 0x20000078ff767230 */ /* 0x100fe20000004100 */
[----:B------:R-:W-:Y:S01]  /*7380*/  F2FP.F16.E5M2.UNPACK_B R152, R152.H1 ;  /* 0x00000098ff98723e */ /* 0x000fe200030004ff */
[----:B------:R-:W-:Y:S01]  /*7390*/  HADD2.F32 R121, -RZ, R120.H1_H1 ;  /* 0x30000078ff797230 */ /* 0x000fe20000004100 */
[----:B------:R-:W-:Y:S01]  /*73a0*/  F2FP.F16.E5M2.UNPACK_B R153, R153.H1 ;  /* 0x00000099ff99723e */ /* 0x000fe200030004ff */
[--C-:B------:R-:W-:Y:S01]  /*73b0*/  HADD2.F32 R122, -RZ, R124.reuse.H0_H0 ;  /* 0x2000007cff7a7230 */ /* 0x100fe20000004100 */
[----:B------:R-:W-:Y:S01]  /*73c0*/  F2FP.F16.E5M2.UNPACK_B R154, R154.H1 ;  /* 0x0000009aff9a723e */ /* 0x000fe200030004ff */
[----:B-1----:R-:W-:Y:S01]  /*73d0*/  SYNCS.ARRIVE.TRANS64.RED.A1T0 RZ, [UR5], RZ ;  /* 0x000000ffffff79a7 */ /* 0x002fe20008100405 */
[----:B------:R-:W-:Y:S01]  /*73e0*/  HADD2.F32 R125, -RZ, R124.H1_H1 ;  /* 0x3000007cff7d7230 */ /* 0x000fe20000004100 */
[----:B------:R-:W-:Y:S01]  /*73f0*/  F2FP.F16.E5M2.UNPACK_B R155, R155.H1 ;  /* 0x0000009bff9b723e */ /* 0x000fe200030004ff */
[--C-:B------:R-:W-:Y:S01]  /*7400*/  HADD2.F32 R126, -RZ, R128.reuse.H0_H0 ;  /* 0x20000080ff7e7230 */ /* 0x100fe20000004100 */
[----:B------:R-:W-:Y:S01]  /*7410*/  F2FP.F16.E5M2.UNPACK_B R156, R156.H1 ;  /* 0x0000009cff9c723e */ /* 0x000fe200030004ff */
[----:B------:R-:W-:Y:S01]  /*7420*/  HADD2.F32 R129, -RZ, R128.H1_H1 ;  /* 0x30000080ff817230 */ /* 0x000fe20000004100 */
[----:B------:R-:W-:Y:S01]  /*7430*/  F2FP.F16.E5M2.UNPACK_B R157, R157.H1 ;  /* 0x0000009dff9d723e */ /* 0x000fe200030004ff */
[C---:B------:R-:W-:Y:S01]  /*7440*/  FMUL R4, R78.reuse, R4 ;  /* 0x000000044e047220 */ /* 0x040fe20000400000 */
[C---:B------:R-:W-:Y:S01]  /*7450*/  FMUL R5, R78.reuse, R5 ;  /* 0x000000054e057220 */ /* 0x040fe20000400000 */
[----:B------:R-:W-:Y:S02]  /*7460*/  HADD2.F32 R3, -RZ, R148.H0_H0 ;  /* 0x20000094ff037230 */ /* 0x000fe40000004100 */
        /* <DEDUP_REMOVED lines=9> */
[C---:B------:R-:W-:Y:S01]  /*7500*/  FMUL R2, R78.reuse, R21 ;  /* 0x000000154e027220 */ /* 0x040fe20000400000 */
[C---:B------:R-:W-:Y:S01]  /*7510*/  FMUL R21, R78.reuse, R28 ;  /* 0x0000001c4e157220 */ /* 0x040fe20000400000 */
[----:B------:R-:W-:Y:S02]  /*7520*/  HADD2.F32 R130, -RZ, R132.H0_H0 ;  /* 0x20000084ff827230 */ /* 0x000fe40000004100 */
[C---:B------:R-:W-:Y:S01]  /*7530*/  FMUL R6, R78.reuse, R6 ;  /* 0x000000064e067220 */ /* 0x040fe20000400000 */
[----:B------:R-:W-:Y:S02]  /*7540*/  HADD2.F32 R82, -RZ, R148.H1_H1 ;  /* 0x30000094ff527230 */ /* 0x000fe40000004100 */
[C---:B------:R-:W-:Y:S01]  /*7550*/  FMUL R7, R78.reuse, R7 ;  /* 0x000000074e077220 */ /* 0x040fe20000400000 */
[----:B------:R-:W-:Y:S02]  /*7560*/  HADD2.F32 R85, -RZ, R149.H0_H0 ;  /* 0x20000095ff557230 */ /* 0x000fe40000004100 */
[C---:B------:R-:W-:Y:S01]  /*7570*/  FFMA R6, R81.reuse, R3, R6 ;  /* 0x0000000351067223 */ /* 0x040fe20000000006 */
[----:B------:R-:W-:Y:S02]  /*7580*/  HADD2.F32 R133, -RZ, R132.H1_H1 ;  /* 0x30000084ff857230 */ /* 0x000fe40000004100 */
[C---:B------:R-:W-:Y:S01]  /*7590*/  FFMA R7, R81.reuse, R82, R7 ;  /* 0x0000005251077223 */ /* 0x040fe20000000007 */
[C---:B------:R-:W-:Y:S01]  /*75a0*/  FFMA R8, R81.reuse, R83, R8 ;  /* 0x0000005351087223 */ /* 0x040fe20000000008 */
[C---:B------:R-:W-:Y:S01]  /*75b0*/  FFMA R9, R81.reuse, R84, R9 ;  /* 0x0000005451097223 */ /* 0x040fe20000000009 */
[--C-:B------:R-:W-:Y:S02]  /*75c0*/  HADD2.F32 R82, -RZ, R138.reuse.H0_H0 ;  /* 0x2000008aff527230 */ /* 0x100fe40000004100 */
[C---:B------:R-:W-:Y:S01]  /*75d0*/  FMUL R10, R78.reuse, R10 ;  /* 0x0000000a4e0a7220 */ /* 0x040fe20000400000 */
[----:B------:R-:W-:Y:S02]  /*75e0*/  HADD2.F32 R83, -RZ, R138.H1_H1 ;  /* 0x3000008aff537230 */ /* 0x000fe40000004100 */
[C---:B------:R-:W-:Y:S01]  /*75f0*/  FMUL R11, R78.reuse, R11 ;  /* 0x0000000b4e0b7220 */ /* 0x040fe20000400000 */
[----:B------:R-:W-:Y:S02]  /*7600*/  HADD2.F32 R89, -RZ, R150.H0_H0 ;  /* 0x20000096ff597230 */ /* 0x000fe40000004100 */
[C---:B------:R-:W-:Y:S01]  /*7610*/  FFMA R10, R81.reuse, R85, R10 ;  /* 0x00000055510a7223 */ /* 0x040fe2000000000a */
[--C-:B------:R-:W-:Y:S02]  /*7620*/  HADD2.F32 R134, -RZ, R136.reuse.H0_H0 ;  /* 0x20000088ff867230 */ /* 0x100fe40000004100 */
[C---:B------:R-:W-:Y:S01]  /*7630*/  FFMA R11, R81.reuse, R86, R11 ;  /* 0x00000056510b7223 */ /* 0x040fe2000000000b */
[C---:B------:R-:W-:Y:S01]  /*7640*/  FFMA R12, R81.reuse, R87, R12 ;  /* 0x00000057510c7223 */ /* 0x040fe2000000000c */
[----:B------:R-:W-:Y:S01]  /*7650*/  FFMA R13, R81, R88, R13 ;  /* 0x00000058510d7223 */ /* 0x000fe2000000000d */
[----:B------:R-:W-:Y:S01]  /*7660*/  F2FP.SATFINITE.E5M2.F32.PACK_AB_MERGE_C R86, R7, R6, RZ ;  /* 0x000000060756723e */ /* 0x000fe200048060ff */
[C---:B------:R-:W-:Y:S01]  /*7670*/  FMUL R7, R78.reuse, R24 ;  /* 0x000000184e077220 */ /* 0x040fe20000400000 */
[----:B------:R-:W-:Y:S01]  /*7680*/  F2FP.SATFINITE.E5M2.F32.PACK_AB_MERGE_C R138, R11, R10, RZ ;  /* 0x0000000a0b8a723e */ /* 0x000fe200048060ff */
[C---:B------:R-:W-:Y:S01]  /*7690*/  FMUL R10, R78.reuse, R25 ;  /* 0x000000194e0a7220 */ /* 0x040fe20000400000 */
[C---:B------:R-:W-:Y:S01]  /*76a0*/  FMUL R25, R78.reuse, R32 ;  /* 0x000000204e197220 */ /* 0x040fe20000400000 */
[----:B------:R-:W-:Y:S02]  /*76b0*/  HADD2.F32 R137, -RZ, R136.H1_H1 ;  /* 0x30000088ff897230 */ /* 0x000fe40000004100 */
[C---:B------:R-:W-:Y:S01]  /*76c0*/  FMUL R14, R78.reuse, R14 ;  /* 0x0000000e4e0e7220 */ /* 0x040fe20000400000 */
[----:B------:R-:W-:Y:S02]  /*76d0*/  HADD2.F32 R90, -RZ, R150.H1_H1 ;  /* 0x30000096ff5a7230 */ /* 0x000fe40000004100 */
[C---:B------:R-:W-:Y:S01]  /*76e0*/  FMUL R15, R78.reuse, R15 ;  /* 0x0000000f4e0f7220 */ /* 0x040fe20000400000 */
[--C-:B------:R-:W-:Y:S02]  /*76f0*/  HADD2.F32 R93, -RZ, R151.reuse.H0_H0 ;  /* 0x20000097ff5d7230 */ /* 0x100fe40000004100 */
[C---:B------:R-:W-:Y:S01]  /*7700*/  FFMA R14, R81.reuse, R89, R14 ;  /* 0x00000059510e7223 */ /* 0x040fe2000000000e */
[----:B------:R-:W-:Y:S02]  /*7710*/  HADD2.F32 R94, -RZ, R151.H1_H1 ;  /* 0x30000097ff5e7230 */ /* 0x000fe40000004100 */
[C---:B------:R-:W-:Y:S01]  /*7720*/  FFMA R15, R81.reuse, R90, R15 ;  /* 0x0000005a510f7223 */ /* 0x040fe2000000000f */
[C---:B------:R-:W-:Y:S01]  /*7730*/  FFMA R16, R81.reuse, R91, R16 ;  /* 0x0000005b51107223 */ /* 0x040fe20000000010 */
[----:B------:R-:W-:Y:S01]  /*7740*/  FFMA R17, R81, R92, R17 ;  /* 0x0000005c51117223 */ /* 0x000fe20000000011 */
[C---:B------:R-:W-:Y:S01]  /*7750*/  FMUL R18, R78.reuse, R18 ;  /* 0x000000124e127220 */ /* 0x040fe20000400000 */
[C---:B------:R-:W-:Y:S01]  /*7760*/  FMUL R19, R78.reuse, R19 ;  /* 0x000000134e137220 */ /* 0x040fe20000400000 */
[--C-:B------:R-:W-:Y:S01]  /*7770*/  HADD2.F32 R96, -RZ, R152.reuse.H0_H0 ;  /* 0x20000098ff607230 */ /* 0x100fe20000004100 */
[----:B------:R-:W-:Y:S01]  /*7780*/  F2FP.SATFINITE.E5M2.F32.PACK_AB_MERGE_C R14, R15, R14, RZ ;  /* 0x0000000e0f0e723e */ /* 0x000fe200048060ff */
[C---:B------:R-:W-:Y:S01]  /*7790*/  FFMA R18, R81.reuse, R93, R18 ;  /* 0x0000005d51127223 */ /* 0x040fe20000000012 */
[C---:B------:R-:W-:Y:S01]  /*77a0*/  FFMA R19, R81.reuse, R94, R19 ;  /* 0x0000005e51137223 */ /* 0x040fe20000000013 */
[C---:B------:R-:W-:Y:S01]  /*77b0*/  FFMA R0, R81.reuse, R95, R0 ;  /* 0x0000005f51007223 */ /* 0x040fe20000000000 */
[----:B------:R-:W-:Y:S01]  /*77c0*/  FFMA R2, R81, R97, R2 ;  /* 0x0000006151027223 */ /* 0x000fe20000000002 */
[----:B------:R-:W-:Y:S02]  /*77d0*/  HADD2.F32 R99, -RZ, R152.H1_H1 ;  /* 0x30000098ff637230 */ /* 0x000fe40000004100 */
[C---:B------:R-:W-:Y:S01]  /*77e0*/  FMUL R3, R78.reuse, R22 ;  /* 0x000000164e037220 */ /* 0x040fe20000400000 */
[----:B------:R-:W-:Y:S01]  /*77f0*/  F2FP.SATFINITE.E5M2.F32.PACK_AB_MERGE_C R18, R19, R18, RZ ;  /* 0x000000121312723e */ /* 0x000fe200048060ff */
[C---:B------:R-:W-:Y:S01]  /*7800*/  FMUL R22, R78.reuse, R29 ;  /* 0x0000001d4e167220 */ /* 0x040fe20000400000 */
[C---:B------:R-:W-:Y:S01]  /*7810*/  FMUL R29, R78.reuse, R36 ;  /* 0x000000244e1d7220 */ /* 0x040fe20000400000 */
[C---:B------:R-:W-:Y:S01]  /*7820*/  FFMA R3, R81.reuse, R96, R3 ;  /* 0x0000006051037223 */ /* 0x040fe20000000003 */
[C---:B------:R-:W-:Y:S01]  /*7830*/  FMUL R6, R78.reuse, R23 ;  /* 0x000000174e067220 */ /* 0x040fe20000400000 */
[--C-:B------:R-:W-:Y:S02]  /*7840*/  HADD2.F32 R100, -RZ, R153.reuse.H0_H0 ;  /* 0x20000099ff647230 */ /* 0x100fe40000004100 */
[C---:B------:R-:W-:Y:S01]  /*7850*/  FMUL R11, R78.reuse, R26 ;  /* 0x0000001a4e0b7220 */ /* 0x040fe20000400000 */
[----:B------:R-:W-:Y:S02]  /*7860*/  HADD2.F32 R103, -RZ, R153.H1_H1 ;  /* 0x30000099ff677230 */ /* 0x000fe40000004100 */
[C---:B------:R-:W-:Y:S01]  /*7870*/  FFMA R6, R81.reuse, R99, R6 ;  /* 0x0000006351067223 */ /* 0x040fe20000000006 */
[C---:B------:R-:W-:Y:S01]  /*7880*/  FFMA R7, R81.reuse, R98, R7 ;  /* 0x0000006251077223 */ /* 0x040fe20000000007 */
[C---:B------:R-:W-:Y:S01]  /*7890*/  FFMA R10, R81.reuse, R101, R10 ;  /* 0x00000065510a7223 */ /* 0x040fe2000000000a */
[C---:B------:R-:W-:Y:S01]  /*78a0*/  FFMA R11, R81.reuse, R100, R11 ;  /* 0x00000064510b7223 */ /* 0x040fe2000000000b */
[----:B------:R-:W-:Y:S01]  /*78b0*/  FMUL R26, R78, R33 ;  /* 0x000000214e1a7220 */ /* 0x000fe20000400000 */
[----:B------:R-:W-:Y:S01]  /*78c0*/  F2FP.SATFINITE.E5M2.F32.PACK_AB_MERGE_C R3, R6, R3, RZ ;  /* 0x000000030603723e */ /* 0x000fe200048060ff */
[C---:B------:R-:W-:Y:S01]  /*78d0*/  FMUL R33, R78.reuse, R40 ;  /* 0x000000284e217220 */ /* 0x040fe20000400000 */
        /* <DEDUP_REMOVED lines=8> */
[C---:B------:R-:W-:Y:S01]  /*7960*/  FMUL R30, R78.reuse, R37 ;  /* 0x000000254e1e7220 */ /* 0x040fe20000400000 */
[C---:B------:R-:W-:Y:S01]  /*7970*/  FMUL R37, R78.reuse, R44 ;  /* 0x0000002c4e257220 */ /* 0x040fe20000400000 */
[C---:B------:R-:W-:Y:S01]  /*7980*/  FMUL R24, R78.reuse, R31 ;  /* 0x0000001f4e187220 */ /* 0x040fe20000400000 */
[----:B------:R-:W-:Y:S01]  /*7990*/  F2FP.F16.E5M2.UNPACK_B R158, R158.H1 ;  /* 0x0000009eff9e723e */ /* 0x000fe200030004ff */
[--C-:B------:R-:W-:Y:S02]  /*79a0*/  HADD2.F32 R108, -RZ, R155.reuse.H0_H0 ;  /* 0x2000009bff6c7230 */ /* 0x100fe40000004100 */
[----:B------:R-:W-:Y:S01]  /*79b0*/  FMUL R27, R78, R34 ;  /* 0x000000224e1b7220 */ /* 0x000fe20000400000 */
[----:B------:R-:W-:Y:S02]  /*79c0*/  HADD2.F32 R111, -RZ, R155.H1_H1 ;  /* 0x3000009bff6f7230 */ /* 0x000fe40000004100 */
[C---:B------:R-:W-:Y:S01]  /*79d0*/  FFMA R24, R81.reuse, R107, R24 ;  /* 0x0000006b51187223 */ /* 0x040fe20000000018 */
[----:B------:R-:W-:Y:S01]  /*79e0*/  F2FP.F16.E5M2.UNPACK_B R159, R159.H1 ;  /* 0x0000009fff9f723e */ /* 0x000fe200030004ff */
[C---:B------:R-:W-:Y:S01]  /*79f0*/  FFMA R25, R81.reuse, R106, R25 ;  /* 0x0000006a51197223 */ /* 0x040fe20000000019 */
[C---:B------:R-:W-:Y:S01]  /*7a00*/  FFMA R26, R81.reuse, R109, R26 ;  /* 0x0000006d511a7223 */ /* 0x040fe2000000001a */
[----:B------:R-:W-:Y:S01]  /*7a10*/  F2FP.F16.E5M2.UNPACK_B R160, R160.H1 ;  /* 0x000000a0ffa0723e */ /* 0x000fe200030004ff */
[C---:B------:R-:W-:Y:S01]  /*7a20*/  FFMA R27, R81.reuse, R108, R27 ;  /* 0x0000006c511b7223 */ /* 0x040fe2000000001b */
[----:B------:R-:W-:Y:S01]  /*7a30*/  F2FP.SATFINITE.E5M2.F32.PACK_AB_MERGE_C R6, R24, R23, RZ ;  /* 0x000000171806723e */ /* 0x000fe200048060ff */
[C---:B------:R-:W-:Y:S01]  /*7a40*/  FMUL R34, R78.reuse, R41 ;  /* 0x000000294e227220 */ /* 0x040fe20000400000 */
[C---:B------:R-:W-:Y:S01]  /*7a50*/  FMUL R41, R78.reuse, R48 ;  /* 0x000000304e297220 */ /* 0x040fe20000400000 */
[----:B------:R-:W-:Y:S01]  /*7a60*/  FMUL R28, R78, R35 ;  /* 0x000000234e1c7220 */ /* 0x000fe20000400000 */
[----:B------:R-:W-:Y:S01]  /*7a70*/  F2FP.F16.E5M2.UNPACK_B R161, R161.H1 ;  /* 0x000000a1ffa1723e */ /* 0x000fe200030004ff */
[--C-:B------:R-:W-:Y:S01]  /*7a80*/  HADD2.F32 R112, -RZ, R156.reuse.H0_H0 ;  /* 0x2000009cff707230 */ /* 0x100fe20000004100 */
[----:B------:R-:W-:Y:S01]  /*7a90*/  F2FP.SATFINITE.E5M2.F32.PACK_AB_MERGE_C R6, R22, R21, R6 ;  /* 0x000000151606723e */ /* 0x000fe20004806006 */
[C---:B------:R-:W-:Y:S01]  /*7aa0*/  FFMA R28, R81.reuse, R111, R28 ;  /* 0x0000006f511c7223 */ /* 0x040fe2000000001c */
[C---:B------:R-:W-:Y:S01]  /*7ab0*/  FFMA R29, R81.reuse, R110, R29 ;  /* 0x0000006e511d7223 */ /* 0x040fe2000000001d */
[C---:B------:R-:W-:Y:S01]  /*7ac0*/  FFMA R30, R81.reuse, R113, R30 ;  /* 0x00000071511e7223 */ /* 0x040fe2000000001e */
[----:B------:R-:W-:Y:S02]  /*7ad0*/  HADD2.F32 R115, -RZ, R156.H1_H1 ;  /* 0x3000009cff737230 */ /* 0x000fe40000004100 */
[C---:B------:R-:W-:Y:S01]  /*7ae0*/  FMUL R31, R78.reuse, R38 ;  /* 0x000000264e1f7220 */ /* 0x040fe20000400000 */
[----:B------:R-:W-:Y:S01]  /*7af0*/  F2FP.F16.E5M2.UNPACK_B R162, R162.H1 ;  /* 0x000000a2ffa2723e */ /* 0x000fe200030004ff */
[C---:B------:R-:W-:Y:S01]  /*7b00*/  FMUL R38, R78.reuse, R45 ;  /* 0x0000002d4e267220 */ /* 0x040fe20000400000 */
[C---:B------:R-:W-:Y:S01]  /*7b10*/  FMUL R45, R78.reuse, R52 ;  /* 0x000000344e2d7220 */ /* 0x040fe20000400000 */
[----:B------:R-:W-:Y:S01]  /*7b20*/  F2FP.F16.E5M2.UNPACK_B R163, R163.H1 ;  /* 0x000000a3ffa3723e */ /* 0x000fe200030004ff */
[----:B------:R-:W-:Y:S01]  /*7b30*/  FFMA R31, R81, R112, R31 ;  /* 0x00000070511f7223 */ /* 0x000fe2000000001f */
[----:B------:R-:W-:Y:S01]  /*7b40*/  FMUL R52, R78, R59 ;  /* 0x0000003b4e347220 */ /* 0x000fe20000400000 */
[----:B------:R-:W-:Y:S01]  /*7b50*/  IADD3 R76, PT, PT, R76, 0x1, RZ ;  /* 0x000000014c4c7810 */ /* 0x000fe20007ffe0ff */
[C---:B------:R-:W-:Y:S01]  /*7b60*/  FMUL R59, R78.reuse, R66 ;  /* 0x000000424e3b7220 */ /* 0x040fe20000400000 */
[----:B------:R-:W-:Y:S01]  /*7b70*/  F2FP.SATFINITE.E5M2.F32.PACK_AB_MERGE_C R66, R13, R12, R14 ;  /* 0x0000000c0d42723e */ /* 0x000fe2000480600e */
[C---:B------:R-:W-:Y:S01]  /*7b80*/  FMUL R32, R78.reuse, R39 ;  /* 0x000000274e207220 */ /* 0x040fe20000400000 */
[--C-:B------:R-:W-:Y:S02]  /*7b90*/  HADD2.F32 R116, -RZ, R157.reuse.H0_H0 ;  /* 0x2000009dff747230 */ /* 0x100fe40000004100 */
[C---:B------:R-:W-:Y:S01]  /*7ba0*/  FMUL R35, R78.reuse, R42 ;  /* 0x0000002a4e237220 */ /* 0x040fe20000400000 */
[----:B------:R-:W-:Y:S02]  /*7bb0*/  HADD2.F32 R119, -RZ, R157.H1_H1 ;  /* 0x3000009dff777230 */ /* 0x000fe40000004100 */
[C---:B------:R-:W-:Y:S01]  /*7bc0*/  FFMA R32, R81.reuse, R115, R32 ;  /* 0x0000007351207223 */ /* 0x040fe20000000020 */
[----:B------:R-:W-:Y:S01]  /*7bd0*/  FMUL R36, R78, R43 ;  /* 0x0000002b4e247220 */ /* 0x000fe20000400000 */
[C---:B------:R-:W-:Y:S01]  /*7be0*/  FFMA R33, R81.reuse, R114, R33 ;  /* 0x0000007251217223 */ /* 0x040fe20000000021 */
[C---:B------:R-:W-:Y:S01]  /*7bf0*/  FFMA R34, R81.reuse, R117, R34 ;  /* 0x0000007551227223 */ /* 0x040fe20000000022 */
[--C-:B------:R-:W-:Y:S01]  /*7c00*/  HADD2.F32 R120, -RZ, R158.reuse.H0_H0 ;  /* 0x2000009eff787230 */ /* 0x100fe20000004100 */
[----:B------:R-:W-:Y:S01]  /*7c10*/  F2FP.SATFINITE.E5M2.F32.PACK_AB_MERGE_C R32, R32, R31, RZ ;  /* 0x0000001f2020723e */ /* 0x000fe200048060ff */
[C---:B------:R-:W-:Y:S01]  /*7c20*/  FFMA R35, R81.reuse, R116, R35 ;  /* 0x0000007451237223 */ /* 0x040fe20000000023 */
[----:B------:R-:W-:Y:S02]  /*7c30*/  HADD2.F32 R123, -RZ, R158.H1_H1 ;  /* 0x3000009eff7b7230 */ /* 0x000fe40000004100 */
[----:B------:R-:W-:Y:S01]  /*7c40*/  FMUL R39, R78, R46 ;  /* 0x0000002e4e277220 */ /* 0x000fe20000400000 */
[----:B------:R-:W-:Y:S01]  /*7c50*/  F2FP.SATFINITE.E5M2.F32.PACK_AB_MERGE_C R32, R30, R29, R32 ;  /* 0x0000001d1e20723e */ /* 0x000fe20004806020 */
[C---:B------:R-:W-:Y:S01]  /*7c60*/  FFMA R36, R81.reuse, R119, R36 ;  /* 0x0000007751247223 */ /* 0x040fe20000000024 */
[C---:B------:R-:W-:Y:S01]  /*7c70*/  FMUL R40, R78.reuse, R47 ;  /* 0x0000002f4e287220 */ /* 0x040fe20000400000 */
[C---:B------:R-:W-:Y:S01]  /*7c80*/  FFMA R37, R81.reuse, R118, R37 ;  /* 0x0000007651257223 */ /* 0x040fe20000000025 */
[C---:B------:R-:W-:Y:S01]  /*7c90*/  FFMA R38, R81.reuse, R121, R38 ;  /* 0x0000007951267223 */ /* 0x040fe20000000026 */
[C---:B------:R-:W-:Y:S01]  /*7ca0*/  FMUL R42, R78.reuse, R49 ;  /* 0x000000314e2a7220 */ /* 0x040fe20000400000 */
[--C-:B------:R-:W-:Y:S02]  /*7cb0*/  HADD2.F32 R124, -RZ, R159.reuse.H0_H0 ;  /* 0x2000009fff7c7230 */ /* 0x100fe40000004100 */
[C---:B------:R-:W-:Y:S01]  /*7cc0*/  FFMA R39, R81.reuse, R120, R39 ;  /* 0x0000007851277223 */ /* 0x040fe20000000027 */
[----:B------:R-:W-:Y:S02]  /*7cd0*/  HADD2.F32 R127, -RZ, R159.H1_H1 ;  /* 0x3000009fff7f7230 */ /* 0x000fe40000004100 */
[C---:B------:R-:W-:Y:S01]  /*7ce0*/  FMUL R43, R78.reuse, R50 ;  /* 0x000000324e2b7220 */ /* 0x040fe20000400000 */
[C---:B------:R-:W-:Y:S01]  /*7cf0*/  FFMA R40, R81.reuse, R123, R40 ;  /* 0x0000007b51287223 */ /* 0x040fe20000000028 */
[C---:B------:R-:W-:Y:S01]  /*7d00*/  FMUL R44, R78.reuse, R51 ;  /* 0x000000334e2c7220 */ /* 0x040fe20000400000 */
[C---:B------:R-:W-:Y:S01]  /*7d10*/  FFMA R41, R81.reuse, R122, R41 ;  /* 0x0000007a51297223 */ /* 0x040fe20000000029 */
[C---:B------:R-:W-:Y:S01]  /*7d20*/  FMUL R50, R78.reuse, R57 ;  /* 0x000000394e327220 */ /* 0x040fe20000400000 */
[C---:B------:R-:W-:Y:S01]  /*7d30*/  FMUL R57, R78.reuse, R64 ;  /* 0x000000404e397220 */ /* 0x040fe20000400000 */
[----:B------:R-:W-:Y:S01]  /*7d40*/  FFMA R42, R81, R125, R42 ;  /* 0x0000007d512a7223 */ /* 0x000fe2000000002a */
[C---:B------:R-:W-:Y:S01]  /*7d50*/  FMUL R46, R78.reuse, R53 ;  /* 0x000000354e2e7220 */ /* 0x040fe20000400000 */
[--C-:B------:R-:W-:Y:S01]  /*7d60*/  HADD2.F32 R128, -RZ, R160.reuse.H0_H0 ;  /* 0x200000a0ff807230 */ /* 0x100fe20000004100 */
[----:B------:R-:W-:Y:S01]  /*7d70*/  F2FP.SATFINITE.E5M2.F32.PACK_AB_MERGE_C R64, R5, R4, R86 ;  /* 0x000000040540723e */ /* 0x000fe20004806056 */
[C---:B------:R-:W-:Y:S01]  /*7d80*/  FMUL R51, R78.reuse, R58 ;  /* 0x0000003a4e337220 */ /* 0x040fe20000400000 */
[C---:B------:R-:W-:Y:S01]  /*7d90*/  FMUL R53, R78.reuse, R60 ;  /* 0x0000003c4e357220 */ /* 0x040fe20000400000 */
[C---:B------:R-:W-:Y:S01]  /*7da0*/  FFMA R43, R81.reuse, R124, R43 ;  /* 0x0000007c512b7223 */ /* 0x040fe2000000002b */
[----:B------:R-:W-:Y:S02]  /*7db0*/  HADD2.F32 R131, -RZ, R160.H1_H1 ;  /* 0x300000a0ff837230 */ /* 0x000fe40000004100 */
[C---:B------:R-:W-:Y:S01]  /*7dc0*/  FMUL R47, R78.reuse, R54 ;  /* 0x000000364e2f7220 */ /* 0x040fe20000400000 */
[C---:B------:R-:W-:Y:S01]  /*7dd0*/  FMUL R58, R78.reuse, R65 ;  /* 0x000000414e3a7220 */ /* 0x040fe20000400000 */
[----:B------:R-:W-:Y:S01]  /*7de0*/  FMUL R60, R78, R67 ;  /* 0x000000434e3c7220 */ /* 0x000fe20000400000 */
[----:B------:R-:W-:Y:S01]  /*7df0*/  F2FP.SATFINITE.E5M2.F32.PACK_AB_MERGE_C R5, R20, R11, RZ ;  /* 0x0000000b1405723e */ /* 0x000fe200048060ff */
[----:B------:R-:W-:Y:S01]  /*7e00*/  FFMA R44, R81, R127, R44 ;  /* 0x0000007f512c7223 */ /* 0x000fe2000000002c */
[C---:B------:R-:W-:Y:S01]  /*7e10*/  FMUL R48, R78.reuse, R55 ;  /* 0x000000374e307220 */ /* 0x040fe20000400000 */
[----:B------:R-:W-:Y:S01]  /*7e20*/  F2FP.SATFINITE.E5M2.F32.PACK_AB_MERGE_C R65, R9, R8, R138 ;  /* 0x000000080941723e */ /* 0x000fe2000480608a */
[----:B------:R-:W-:Y:S01]  /*7e30*/  FFMA R45, R81, R126, R45 ;  /* 0x0000007e512d7223 */ /* 0x000fe2000000002d */
[----:B------:R-:W-:Y:S01]  /*7e40*/  F2FP.SATFINITE.E5M2.F32.PACK_AB_MERGE_C R67, R17, R16, R18 ;  /* 0x000000101143723e */ /* 0x000fe20004806012 */
[----:B------:R-:W-:Y:S01]  /*7e50*/  FMUL R49, R78, R56 ;  /* 0x000000384e317220 */ /* 0x000fe20000400000 */
[C---:B------:R-:W-:Y:S01]  /*7e60*/  FFMA R46, R81.reuse, R129, R46 ;  /* 0x00000081512e7223 */ /* 0x040fe2000000002e */
[--C-:B------:R-:W-:Y:S02]  /*7e70*/  HADD2.F32 R132, -RZ, R161.reuse.H0_H0 ;  /* 0x200000a1ff847230 */ /* 0x100fe40000004100 */
[C---:B------:R-:W-:Y:S01]  /*7e80*/  FFMA R47, R81.reuse, R128, R47 ;  /* 0x00000080512f7223 */ /* 0x040fe2000000002f */
[----:B------:R1:W-:Y:S01]  /*7e90*/  STS.128 [R172+UR49+0x6200], R64 ;  /* 0x00620040ac007988 */ /* 0x0003e20008000c31 */
[----:B------:R-:W-:Y:S01]  /*7ea0*/  HADD2.F32 R135, -RZ, R161.H1_H1 ;  /* 0x300000a1ff877230 */ /* 0x000fe20000004100 */
[----:B------:R-:W-:Y:S01]  /*7eb0*/  F2FP.SATFINITE.E5M2.F32.PACK_AB_MERGE_C R5, R10, R7, R5 ;  /* 0x000000070a05723e */ /* 0x000fe20004806005 */
[C---:B------:R-:W-:Y:S01]  /*7ec0*/  FFMA R48, R81.reuse, R131, R48 ;  /* 0x0000008351307223 */ /* 0x040fe20000000030 */
[----:B------:R-:W-:Y:S01]  /*7ed0*/  F2FP.SATFINITE.E5M2.F32.PACK_AB_MERGE_C R7, R28, R27, RZ ;  /* 0x0000001b1c07723e */ /* 0x000fe200048060ff */
        /* <DEDUP_REMOVED lines=8> */
[----:B------:R-:W-:Y:S01]  /*7f60*/  FMUL R56, R78, R63 ;  /* 0x0000003f4e387220 */ /* 0x000fe20000400000 */
[----:B------:R-:W-:Y:S01]  /*7f70*/  F2FP.SATFINITE.E5M2.F32.PACK_AB_MERGE_C R4, R2, R0, R3 ;  /* 0x000000000204723e */ /* 0x000fe20004806003 */
[C---:B------:R-:W-:Y:S01]  /*7f80*/  FFMA R53, R81.reuse, R134, R53 ;  /* 0x0000008651357223 */ /* 0x040fe20000000035 */
[----:B------:R-:W-:Y:S01]  /*7f90*/  F2FP.SATFINITE.E5M2.F32.PACK_AB_MERGE_C R7, R26, R25, R7 ;  /* 0x000000191a07723e */ /* 0x000fe20004806007 */
[C---:B------:R-:W-:Y:S01]  /*7fa0*/  FFMA R54, R81.reuse, R137, R54 ;  /* 0x0000008951367223 */ /* 0x040fe20000000036 */
[--C-:B------:R-:W-:Y:S02]  /*7fb0*/  HADD2.F32 R84, -RZ, R163.reuse.H0_H0 ;  /* 0x200000a3ff547230 */ /* 0x100fe40000004100 */
[C---:B------:R-:W-:Y:S01]  /*7fc0*/  FFMA R55, R81.reuse, R136, R55 ;  /* 0x0000008851377223 */ /* 0x040fe20000000037 */
[----:B------:R-:W-:Y:S01]  /*7fd0*/  HADD2.F32 R85, -RZ, R163.H1_H1 ;  /* 0x300000a3ff557230 */ /* 0x000fe20000004100 */
[----:B------:R1:W-:Y:S01]  /*7fe0*/  STS.128 [R204+0x6010], R4 ;  /* 0x00601004cc007388 */ /* 0x0003e20000000c00 */
[----:B------:R-:W-:Y:S01]  /*7ff0*/  F2FP.SATFINITE.E5M2.F32.PACK_AB_MERGE_C R35, R36, R35, RZ ;  /* 0x000000232423723e */ /* 0x000fe200048060ff */
[C---:B------:R-:W-:Y:S01]  /*8000*/  FFMA R56, R81.reuse, R139, R56 ;  /* 0x0000008b51387223 */ /* 0x040fe20000000038 */
[----:B------:R-:W-:Y:S01]  /*8010*/  F2FP.SATFINITE.E5M2.F32.PACK_AB_MERGE_C R39, R40, R39, RZ ;  /* 0x000000272827723e */ /* 0x000fe200048060ff */
[C---:B------:R-:W-:Y:S01]  /*8020*/  FFMA R57, R81.reuse, R82, R57 ;  /* 0x0000005251397223 */ /* 0x040fe20000000039 */
[----:B------:R-:W-:Y:S01]  /*8030*/  F2FP.SATFINITE.E5M2.F32.PACK_AB_MERGE_C R43, R44, R43, RZ ;  /* 0x0000002b2c2b723e */ /* 0x000fe200048060ff */
[C---:B------:R-:W-:Y:S01]  /*8040*/  FFMA R58, R81.reuse, R83, R58 ;  /* 0x00000053513a7223 */ /* 0x040fe2000000003a */
[C---:B------:R-:W-:Y:S01]  /*8050*/  FFMA R59, R81.reuse, R84, R59 ;  /* 0x00000054513b7223 */ /* 0x040fe2000000003b */
[----:B------:R-:W-:Y:S01]  /*8060*/  F2FP.SATFINITE.E5M2.F32.PACK_AB_MERGE_C R33, R34, R33, R35 ;  /* 0x000000212221723e */ /* 0x000fe20004806023 */
        /* <DEDUP_REMOVED lines=11> */
[----:B------:R-:W-:Y:S05]  /*8120*/  F2FP.SATFINITE.E5M2.F32.PACK_AB_MERGE_C R51, R58, R57, R59 ;  /* 0x000000393a33723e */ /* 0x000fea000480603b */
        /* <DEDUP_REMOVED lines=9> */
[----:B------:R-:W-:Y:S02]  /*81c0*/  UIADD3 UR8, UP0, UPT, UR52, 0x680, URZ ;  /* 0x0000068034087890 */ /* 0x000fe4000ff1e0ff */
[----:B------:R-:W-:Y:S02]  /*81d0*/  UIADD3 UR5, UPT, UPT, UR41, 0x40, URZ ;  /* 0x0000004029057890 */ /* 0x000fe4000fffe0ff */
[----:B------:R-:W-:Y:S02]  /*81e0*/  UIADD3 UR4, UPT, UPT, UR49, 0x6200, URZ ;  /* 0x0000620031047890 */ /* 0x000fe4000fffe0ff */
[----:B------:R-:W-:Y:S01]  /*81f0*/  UIADD3.X UR9, UPT, UPT, URZ, UR53, URZ, UP0, !UPT ;  /* 0x00000035ff097290 */ /* 0x000fe200087fe4ff */
[----:B------:R-:W-:Y:S01]  /*8200*/  UMOV UR6, UR42 ;  /* 0x0000002a00067c82 */ /* 0x000fe20008000000 */
[----:B------:R-:W-:Y:S07]  /*8210*/  UMOV UR7, UR36 ;  /* 0x0000002400077c82 */ /* 0x000fee0008000000 */
[----:B------:R2:W-:Y:S01]  /*8220*/  UTMASTG.3D [UR4], [UR8] ;  /* 0x00000004080073b5 */ /* 0x0005e20008010000 */
[----:B------:R0:W-:Y:S01]  /*8230*/  UTMACMDFLUSH ;  /* 0x00000000000079b7 */ /* 0x0001e20000000000 */
[----:B--2---:R-:W-:Y:S04]  /*8240*/  DEPBAR.LE SB0, 0x1 ;  /* 0x000080400000791a */ /* 0x004fe80000000000 */
.L_x_106:
[----:B------:R-:W-:Y:S05]  /*8250*/  BSYNC.RECONVERGENT B0 ;  /* 0x0000000000007941 */ /* 0x000fea0003800200 */
.L_x_105:
[----:B------:R-:W-:Y:S01]  /*8260*/  BAR.SYNC.DEFER_BLOCKING 0x1, 0x80 ;  /* 0x0042000000007b1d */ /* 0x000fe20000010000 */
[----:B------:R-:W-:Y:S01]  /*8270*/  ISETP.NE.AND P2, PT, R194, RZ, PT ;  /* 0x000000ffc200720c */ /* 0x000fe20003f45270 */
[----:B------:R-:W-:Y:S01]  /*8280*/  IMAD.IADD R20, R75, 0x1, R147 ;  /* 0x000000014b147824 */ /* 0x000fe200078e0293 */
[----:B------:R-:W-:Y:S01]  /*8290*/  ISETP.NE.AND P0, PT, R195, 0x2, PT ;  /* 0x00000002c300780c */ /* 0x000fe20003f05270 */
[----:B------:R-:W-:Y:S01]  /*82a0*/  IMAD.IADD R21, R77, 0x1, R170 ;  /* 0x000000014d157824 */ /* 0x000fe200078e02aa */
[----:B------:R-:W-:Y:S02]  /*82b0*/  ISETP.NE.AND P1, PT, R76, 0x4, PT ;  /* 0x000000044c00780c */ /* 0x000fe40003f25270 */
[----:B------:R-:W-:Y:S02]  /*82c0*/  SEL R3, RZ, 0x1, P0 ;  /* 0x00000001ff037807 */ /* 0x000fe40000000000 */
[----:B------:R-:W-:Y:S02]  /*82d0*/  SEL R0, RZ, 0x1, P1 ;  /* 0x00000001ff007807 */ /* 0x000fe40000800000 */
[----:B------:R-:W-:Y:S02]  /*82e0*/  LOP3.LUT R182, R182, R3, RZ, 0x3c, !PT ;  /* 0x00000003b6b67212 */ /* 0x000fe400078e3cff */
[----:B------:R-:W-:Y:S02]  /*82f0*/  LOP3.LUT R183, R183, R0, RZ, 0x3c, !PT ;  /* 0x00000000b7b77212 */ /* 0x000fe400078e3cff */
[----:B------:R-:W-:Y:S02]  /*8300*/  @P2 R2UR UR36, R179 ;  /* 0x00000000b32422ca */ /* 0x000fe400000e0000 */
[----:B------:R-:W-:Y:S02]  /*8310*/  SEL R195, R195, RZ, P0 ;  /* 0x000000ffc3c37207 */ /* 0x000fe40000000000 */
[----:B------:R-:W-:Y:S01]  /*8320*/  SEL R76, R76, RZ, P1 ;  /* 0x000000ff4c4c7207 */ /* 0x000fe20000800000 */
[----:B------:R-:W-:Y:S10]  /*8330*/  @P2 BRA `(.L_x_107) ;  /* 0xffffffc400bc2947 */ /* 0x000ff4000383ffff */
[----:B------:R-:W-:Y:S05]  /*8340*/  EXIT ;  /* 0x000000000000794d */ /* 0x000fea0003800000 */
.L_x_19:
[----:B--2---:R2:W1:Y:S02]  /*8350*/  SYNCS.PHASECHK.TRANS64.TRYWAIT P0, [R3+URZ+0x100], R2 ;  /* 0x00010002030075a7 */ /* 0x00446400080011ff */
[----:B-1----:R-:W-:Y:S05]  /*8360*/  @!P0 NANOSLEEP.SYNCS 0x989680 ;  /* 0x009896800000895d */ /* 0x002fea0003900000 */
[----:B------:R-:W1:Y:S02]  /*8370*/  @!P0 SYNCS.PHASECHK.TRANS64 P0, [R3+URZ+0x100], R2 ;  /* 0x00010002030085a7 */ /* 0x000e6400080010ff */
[----:B-1----:R-:W-:Y:S05]  /*8380*/  @!P0 BRA `(.L_x_19) ;  /* 0xfffffffc00f08947 */ /* 0x002fea000383ffff */
[----:B------:R-:W-:Y:S05]  /*8390*/  BRA `(.L_x_108) ;  /* 0xffffff9000907947 */ /* 0x000fea000383ffff */
.L_x_22:
[----:B-1----:R-:W-:-:S07]  /*83a0*/  MOV R2, UR33 ;  /* 0x0000002100027c02 */ /* 0x002fce0008000f00 */
.L_x_109:
[----:B-1----:R1:W2:Y:S02]  /*83b0*/  SYNCS.PHASECHK.TRANS64.TRYWAIT P0, [R2+URZ+0x30], R5 ;  /* 0x00003005020075a7 */ /* 0x0022a400080011ff */
[----:B--2---:R-:W-:Y:S05]  /*83c0*/  @!P0 NANOSLEEP.SYNCS 0x989680 ;  /* 0x009896800000895d */ /* 0x004fea0003900000 */
[----:B------:R-:W2:Y:S02]  /*83d0*/  @!P0 SYNCS.PHASECHK.TRANS64 P0, [R2+URZ+0x30], R5 ;  /* 0x00003005020085a7 */ /* 0x000ea400080010ff */
[----:B--2---:R-:W-:Y:S05]  /*83e0*/  @!P0 BRA `(.L_x_109) ;  /* 0xfffffffc00f08947 */ /* 0x004fea000383ffff */
[----:B------:R-:W-:Y:S05]  /*83f0*/  BRA `(.L_x_21) ;  /* 0xffffff9000e07947 */ /* 0x000fea000383ffff */
.L_x_28:
[----:B-1----:R-:W-:-:S07]  /*8400*/  MOV R2, UR17 ;  /* 0x0000001100027c02 */ /* 0x002fce0008000f00 */
.L_x_110:
[----:B-1----:R1:W2:Y:S02]  /*8410*/  SYNCS.PHASECHK.TRANS64.TRYWAIT P0, [R2+URZ+0x30], R5 ;  /* 0x00003005020075a7 */ /* 0x0022a400080011ff */
[----:B--2---:R-:W-:Y:S05]  /*8420*/  @!P0 NANOSLEEP.SYNCS 0x989680 ;  /* 0x009896800000895d */ /* 0x004fea0003900000 */
[----:B------:R-:W2:Y:S02]  /*8430*/  @!P0 SYNCS.PHASECHK.TRANS64 P0, [R2+URZ+0x30], R5 ;  /* 0x00003005020085a7 */ /* 0x000ea400080010ff */
[----:B--2---:R-:W-:Y:S05]  /*8440*/  @!P0 BRA `(.L_x_110) ;  /* 0xfffffffc00f08947 */ /* 0x004fea000383ffff */
[----:B------:R-:W-:Y:S05]  /*8450*/  BRA `(.L_x_27) ;  /* 0xffffff9400847947 */ /* 0x000fea000383ffff */
.L_x_32:
[----:B-1----:R1:W2:Y:S02]  /*8460*/  SYNCS.PHASECHK.TRANS64.TRYWAIT P0, [R2+URZ+0x90], R3 ;  /* 0x00009003020075a7 */ /* 0x0022a400080011ff */
[----:B--2---:R-:W-:Y:S05]  /*8470*/  @!P0 NANOSLEEP.SYNCS 0x989680 ;  /* 0x009896800000895d */ /* 0x004fea0003900000 */
[----:B------:R-:W2:Y:S02]  /*8480*/  @!P0 SYNCS.PHASECHK.TRANS64 P0, [R2+URZ+0x90], R3 ;  /* 0x00009003020085a7 */ /* 0x000ea400080010ff */
[----:B--2---:R-:W-:Y:S05]  /*8490*/  @!P0 BRA `(.L_x_32) ;  /* 0xfffffffc00f08947 */ /* 0x004fea000383ffff */
[----:B------:R-:W-:Y:S05]  /*84a0*/  BRA `(.L_x_111) ;  /* 0xffffff9800107947 */ /* 0x000fea000383ffff */
.L_x_36:
[----:B----4-:R-:W-:-:S07]  /*84b0*/  MOV R0, UR5 ;  /* 0x0000000500007c02 */ /* 0x010fce0008000f00 */
.L_x_112:
[----:B-1----:R1:W2:Y:S02]  /*84c0*/  SYNCS.PHASECHK.TRANS64.TRYWAIT P0, [R0+URZ], R3 ;  /* 0x00000003000075a7 */ /* 0x0022a400080011ff */
[----:B--2---:R-:W-:Y:S05]  /*84d0*/  @!P0 NANOSLEEP.SYNCS 0x989680 ;  /* 0x009896800000895d */ /* 0x004fea0003900000 */
[----:B------:R-:W2:Y:S02]  /*84e0*/  @!P0 SYNCS.PHASECHK.TRANS64 P0, [R0+URZ], R3 ;  /* 0x00000003000085a7 */ /* 0x000ea400080010ff */
[----:B--2---:R-:W-:Y:S05]  /*84f0*/  @!P0 BRA `(.L_x_112) ;  /* 0xfffffffc00f08947 */ /* 0x004fea000383ffff */
[----:B------:R-:W-:Y:S05]  /*8500*/  BRA `(.L_x_113) ;  /* 0xffffff9c00807947 */ /* 0x000fea000383ffff */
.L_x_37:
[----:B----4-:R-:W-:-:S07]  /*8510*/  MOV R0, UR5 ;  /* 0x0000000500007c02 */ /* 0x010fce0008000f00 */
.L_x_114:
[----:B-1----:R1:W2:Y:S02]  /*8520*/  SYNCS.PHASECHK.TRANS64.TRYWAIT P0, [R0+URZ], R3 ;  /* 0x00000003000075a7 */ /* 0x0022a400080011ff */
[----:B--2---:R-:W-:Y:S05]  /*8530*/  @!P0 NANOSLEEP.SYNCS 0x989680 ;  /* 0x009896800000895d */ /* 0x004fea0003900000 */
[----:B------:R-:W2:Y:S02]  /*8540*/  @!P0 SYNCS.PHASECHK.TRANS64 P0, [R0+URZ], R3 ;  /* 0x00000003000085a7 */ /* 0x000ea400080010ff */
[----:B--2---:R-:W-:Y:S05]  /*8550*/  @!P0 BRA `(.L_x_114) ;  /* 0xfffffffc00f08947 */ /* 0x004fea000383ffff */
[----:B------:R-:W-:Y:S05]  /*8560*/  BRA `(.L_x_115) ;  /* 0xffffff9c008c7947 */ /* 0x000fea000383ffff */
.L_x_38:
[----:B----4-:R-:W-:-:S07]  /*8570*/  MOV R0, UR5 ;  /* 0x0000000500007c02 */ /* 0x010fce0008000f00 */
.L_x_116:
[----:B-1----:R1:W2:Y:S02]  /*8580*/  SYNCS.PHASECHK.TRANS64.TRYWAIT P0, [R0+URZ], R3 ;  /* 0x00000003000075a7 */ /* 0x0022a400080011ff */
[----:B--2---:R-:W-:Y:S05]  /*8590*/  @!P0 NANOSLEEP.SYNCS 0x989680 ;  /* 0x009896800000895d */ /* 0x004fea0003900000 */
[----:B------:R-:W2:Y:S02]  /*85a0*/  @!P0 SYNCS.PHASECHK.TRANS64 P0, [R0+URZ], R3 ;  /* 0x00000003000085a7 */ /* 0x000ea400080010ff */
[----:B--2---:R-:W-:Y:S05]  /*85b0*/  @!P0 BRA `(.L_x_116) ;  /* 0xfffffffc00f08947 */ /* 0x004fea000383ffff */
[----:B------:R-:W-:Y:S05]  /*85c0*/  BRA `(.L_x_117) ;  /* 0xffffff9c00987947 */ /* 0x000fea000383ffff */
.L_x_39:
[----:B----4-:R-:W-:-:S07]  /*85d0*/  MOV R0, UR5 ;  /* 0x0000000500007c02 */ /* 0x010fce0008000f00 */
.L_x_118:
[----:B-1----:R1:W2:Y:S02]  /*85e0*/  SYNCS.PHASECHK.TRANS64.TRYWAIT P0, [R0+URZ], R3 ;  /* 0x00000003000075a7 */ /* 0x0022a400080011ff */
[----:B--2---:R-:W-:Y:S05]  /*85f0*/  @!P0 NANOSLEEP.SYNCS 0x989680 ;  /* 0x009896800000895d */ /* 0x004fea0003900000 */
[----:B------:R-:W2:Y:S02]  /*8600*/  @!P0 SYNCS.PHASECHK.TRANS64 P0, [R0+URZ], R3 ;  /* 0x00000003000085a7 */ /* 0x000ea400080010ff */
[----:B--2---:R-:W-:Y:S05]  /*8610*/  @!P0 BRA `(.L_x_118) ;  /* 0xfffffffc00f08947 */ /* 0x004fea000383ffff */
[----:B------:R-:W-:Y:S05]  /*8620*/  BRA `(.L_x_119) ;  /* 0xffffff9c00a47947 */ /* 0x000fea000383ffff */
.L_x_40:
[----:B----4-:R-:W-:-:S07]  /*8630*/  MOV R0, UR5 ;  /* 0x0000000500007c02 */ /* 0x010fce0008000f00 */
.L_x_120:
[----:B-1----:R1:W2:Y:S02]  /*8640*/  SYNCS.PHASECHK.TRANS64.TRYWAIT P0, [R0+URZ], R3 ;  /* 0x00000003000075a7 */ /* 0x0022a400080011ff */
[----:B--2---:R-:W-:Y:S05]  /*8650*/  @!P0 NANOSLEEP.SYNCS 0x989680 ;  /* 0x009896800000895d */ /* 0x004fea0003900000 */
[----:B------:R-:W2:Y:S02]  /*8660*/  @!P0 SYNCS.PHASECHK.TRANS64 P0, [R0+URZ], R3 ;  /* 0x00000003000085a7 */ /* 0x000ea400080010ff */
[----:B--2---:R-:W-:Y:S05]  /*8670*/  @!P0 BRA `(.L_x_120) ;  /* 0xfffffffc00f08947 */ /* 0x004fea000383ffff */
[----:B------:R-:W-:Y:S05]  /*8680*/  BRA `(.L_x_121) ;  /* 0xffffff9c00b07947 */ /* 0x000fea000383ffff */
.L_x_43:
[----:B-1----:R1:W2:Y:S02]  /*8690*/  SYNCS.PHASECHK.TRANS64.TRYWAIT P0, [R0+URZ+0xf0], R5 ;  /* 0x0000f005000075a7 */ /* 0x0022a400080011ff */
[----:B--2---:R-:W-:Y:S05]  /*86a0*/  @!P0 NANOSLEEP.SYNCS 0x989680 ;  /* 0x009896800000895d */ /* 0x004fea0003900000 */
[----:B------:R-:W2:Y:S02]  /*86b0*/  @!P0 SYNCS.PHASECHK.TRANS64 P0, [R0+URZ+0xf0], R5 ;  /* 0x0000f005000085a7 */ /* 0x000ea400080010ff */
[----:B--2---:R-:W-:Y:S05]  /*86c0*/  @!P0 BRA `(.L_x_43) ;  /* 0xfffffffc00f08947 */ /* 0x004fea000383ffff */
[----:B------:R-:W-:Y:S05]  /*86d0*/  BRA `(.L_x_122) ;  /* 0xffffffa0000c7947 */ /* 0x000fea000383ffff */
.L_x_44:
[----:B------:R-:W-:-:S07]  /*86e0*/  MOV R0, UR5 ;  /* 0x0000000500007c02 */ /* 0x000fce0008000f00 */
.L_x_123:
[----:B-1----:R1:W2:Y:S02]  /*86f0*/  SYNCS.PHASECHK.TRANS64.TRYWAIT P0, [R0+URZ+0xa0], R5 ;  /* 0x0000a005000075a7 */ /* 0x0022a400080011ff */
[----:B--2---:R-:W-:Y:S05]  /*8700*/  @!P0 NANOSLEEP.SYNCS 0x989680 ;  /* 0x009896800000895d */ /* 0x004fea0003900000 */
[----:B------:R-:W2:Y:S02]  /*8710*/  @!P0 SYNCS.PHASECHK.TRANS64 P0, [R0+URZ+0xa0], R5 ;  /* 0x0000a005000085a7 */ /* 0x000ea400080010ff */
[----:B--2---:R-:W-:Y:S05]  /*8720*/  @!P0 BRA `(.L_x_123) ;  /* 0xfffffffc00f08947 */ /* 0x004fea000383ffff */
[----:B------:R-:W-:Y:S05]  /*8730*/  BRA `(.L_x_124) ;  /* 0xffffffa0001c7947 */ /* 0x000fea000383ffff */
.L_x_45:
[----:B-1----:R1:W2:Y:S02]  /*8740*/  SYNCS.PHASECHK.TRANS64.TRYWAIT P1, [R0+URZ+0x90], R5 ;  /* 0x00009005000075a7 */ /* 0x0022a400080211ff */
[----:B--2---:R-:W-:Y:S05]  /*8750*/  @!P1 NANOSLEEP.SYNCS 0x989680 ;  /* 0x009896800000995d */ /* 0x004fea0003900000 */
[----:B------:R-:W2:Y:S02]  /*8760*/  @!P1 SYNCS.PHASECHK.TRANS64 P1, [R0+URZ+0x90], R5 ;  /* 0x00009005000095a7 */ /* 0x000ea400080210ff */
[----:B--2---:R-:W-:Y:S05]  /*8770*/  @!P1 BRA `(.L_x_45) ;  /* 0xfffffffc00f09947 */ /* 0x004fea000383ffff */
[----:B------:R-:W-:Y:S05]  /*8780*/  BRA `(.L_x_125) ;  /* 0xffffffa0004c7947 */ /* 0x000fea000383ffff */
.L_x_48:
[----:B------:R-:W-:-:S07]  /*8790*/  MOV R0, UR5 ;  /* 0x0000000500007c02 */ /* 0x000fce0008000f00 */
.L_x_126:
[----:B-1----:R1:W2:Y:S02]  /*87a0*/  SYNCS.PHASECHK.TRANS64.TRYWAIT P0, [R0+URZ+0xa0], R3 ;  /* 0x0000a003000075a7 */ /* 0x0022a400080011ff */
[----:B--2---:R-:W-:Y:S05]  /*87b0*/  @!P0 NANOSLEEP.SYNCS 0x989680 ;  /* 0x009896800000895d */ /* 0x004fea0003900000 */
[----:B------:R-:W2:Y:S02]  /*87c0*/  @!P0 SYNCS.PHASECHK.TRANS64 P0, [R0+URZ+0xa0], R3 ;  /* 0x0000a003000085a7 */ /* 0x000ea400080010ff */
[----:B--2---:R-:W-:Y:S05]  /*87d0*/  @!P0 BRA `(.L_x_126) ;  /* 0xfffffffc00f08947 */ /* 0x004fea000383ffff */
[----:B------:R-:W-:Y:S05]  /*87e0*/  BRA `(.L_x_47) ;  /* 0xffffffa000a07947 */ /* 0x000fea000383ffff */
.L_x_55:
[----:B-1----:R1:W2:Y:S02]  /*87f0*/  SYNCS.PHASECHK.TRANS64.TRYWAIT P1, [R0+URZ+0x90], R5 ;  /* 0x00009005000075a7 */ /* 0x0022a400080211ff */
[----:B--2---:R-:W-:Y:S05]  /*8800*/  @!P1 NANOSLEEP.SYNCS 0x989680 ;  /* 0x009896800000995d */ /* 0x004fea0003900000 */
[----:B------:R-:W2:Y:S02]  /*8810*/  @!P1 SYNCS.PHASECHK.TRANS64 P1, [R0+URZ+0x90], R5 ;  /* 0x00009005000095a7 */ /* 0x000ea400080210ff */
[----:B--2---:R-:W-:Y:S05]  /*8820*/  @!P1 BRA `(.L_x_55) ;  /* 0xfffffffc00f09947 */ /* 0x004fea000383ffff */
[----:B------:R-:W-:Y:S05]  /*8830*/  BRA `(.L_x_127) ;  /* 0xffffffa800107947 */ /* 0x000fea000383ffff */
.L_x_56:
[----:B------:R-:W-:-:S07]  /*8840*/  MOV R3, UR7 ;  /* 0x0000000700037c02 */ /* 0x000fce0008000f00 */
.L_x_128:
[----:B-1----:R1:W2:Y:S02]  /*8850*/  SYNCS.PHASECHK.TRANS64.TRYWAIT P0, [R3+URZ+0xd0], R0 ;  /* 0x0000d000030075a7 */ /* 0x0022a400080011ff */
[----:B--2---:R-:W-:Y:S05]  /*8860*/  @!P0 NANOSLEEP.SYNCS 0x989680 ;  /* 0x009896800000895d */ /* 0x004fea0003900000 */
[----:B------:R-:W2:Y:S02]  /*8870*/  @!P0 SYNCS.PHASECHK.TRANS64 P0, [R3+URZ+0xd0], R0 ;  /* 0x0000d000030085a7 */ /* 0x000ea400080010ff */
[----:B--2---:R-:W-:Y:S05]  /*8880*/  @!P0 BRA `(.L_x_128) ;  /* 0xfffffffc00f08947 */ /* 0x004fea000383ffff */
[----:B------:R-:W-:Y:S05]  /*8890*/  BRA `(.L_x_129) ;  /* 0xffffffa800487947 */ /* 0x000fea000383ffff */
.L_x_59:
[----:B------:R-:W-:Y:S07]  /*88a0*/  MOV R0, UR6 ;  /* 0x0000000600007c02 */ /* 0x000fee0008000f00 */
.L_x_130:
[----:B-1----:R1:W2:Y:S02]  /*88b0*/  SYNCS.PHASECHK.TRANS64.TRYWAIT P0, [R0+URZ], R3 ;  /* 0x00000003000075a7 */ /* 0x0022a400080011ff */
[----:B--2---:R-:W-:Y:S05]  /*88c0*/  @!P0 NANOSLEEP.SYNCS 0x989680 ;  /* 0x009896800000895d */ /* 0x004fea0003900000 */
[----:B------:R-:W2:Y:S02]  /*88d0*/  @!P0 SYNCS.PHASECHK.TRANS64 P0, [R0+URZ], R3 ;  /* 0x00000003000085a7 */ /* 0x000ea400080010ff */
[----:B--2---:R-:W-:Y:S05]  /*88e0*/  @!P0 BRA `(.L_x_130) ;  /* 0xfffffffc00f08947 */ /* 0x004fea000383ffff */
[----:B------:R-:W-:Y:S05]  /*88f0*/  BRA `(.L_x_58) ;  /* 0xffffffa800647947 */ /* 0x000fea000383ffff */
.L_x_62:
[----:B------:R-:W-:-:S07]  /*8900*/  MOV R0, UR6 ;  /* 0x0000000600007c02 */ /* 0x000fce0008000f00 */
.L_x_131:
[----:B--2---:R2:W4:Y:S02]  /*8910*/  SYNCS.PHASECHK.TRANS64.TRYWAIT P0, [R0+URZ], R3 ;  /* 0x00000003000075a7 */ /* 0x00452400080011ff */
[----:B----4-:R-:W-:Y:S05]  /*8920*/  @!P0 NANOSLEEP.SYNCS 0x989680 ;  /* 0x009896800000895d */ /* 0x010fea0003900000 */
[----:B------:R-:W4:Y:S02]  /*8930*/  @!P0 SYNCS.PHASECHK.TRANS64 P0, [R0+URZ], R3 ;  /* 0x00000003000085a7 */ /* 0x000f2400080010ff */
[----:B----4-:R-:W-:Y:S05]  /*8940*/  @!P0 BRA `(.L_x_131) ;  /* 0xfffffffc00f08947 */ /* 0x010fea000383ffff */
[----:B------:R-:W-:Y:S05]  /*8950*/  BRA `(.L_x_132) ;  /* 0xffffffac00407947 */ /* 0x000fea000383ffff */
.L_x_63:
[----:B------:R-:W-:-:S07]  /*8960*/  MOV R0, UR6 ;  /* 0x0000000600007c02 */ /* 0x000fce0008000f00 */
.L_x_133:
[----:B-1----:R1:W2:Y:S02]  /*8970*/  SYNCS.PHASECHK.TRANS64.TRYWAIT P0, [R0+URZ], R3 ;  /* 0x00000003000075a7 */ /* 0x0022a400080011ff */
[----:B--2---:R-:W-:Y:S05]  /*8980*/  @!P0 NANOSLEEP.SYNCS 0x989680 ;  /* 0x009896800000895d */ /* 0x004fea0003900000 */
[----:B------:R-:W2:Y:S02]  /*8990*/  @!P0 SYNCS.PHASECHK.TRANS64 P0, [R0+URZ], R3 ;  /* 0x00000003000085a7 */ /* 0x000ea400080010ff */
[----:B--2---:R-:W-:Y:S05]  /*89a0*/  @!P0 BRA `(.L_x_133) ;  /* 0xfffffffc00f08947 */ /* 0x004fea000383ffff */
[----:B------:R-:W-:Y:S05]  /*89b0*/  BRA `(.L_x_134) ;  /* 0xffffffac004c7947 */ /* 0x000fea000383ffff */
.L_x_64:
[----:B------:R-:W-:-:S07]  /*89c0*/  MOV R0, UR6 ;  /* 0x0000000600007c02 */ /* 0x000fce0008000f00 */
.L_x_135:
[----:B-1----:R1:W2:Y:S02]  /*89d0*/  SYNCS.PHASECHK.TRANS64.TRYWAIT P0, [R0+URZ], R3 ;  /* 0x00000003000075a7 */ /* 0x0022a400080011ff */
[----:B--2---:R-:W-:Y:S05]  /*89e0*/  @!P0 NANOSLEEP.SYNCS 0x989680 ;  /* 0x009896800000895d */ /* 0x004fea0003900000 */
[----:B------:R-:W2:Y:S02]  /*89f0*/  @!P0 SYNCS.PHASECHK.TRANS64 P0, [R0+URZ], R3 ;  /* 0x00000003000085a7 */ /* 0x000ea400080010ff */
[----:B--2---:R-:W-:Y:S05]  /*8a00*/  @!P0 BRA `(.L_x_135) ;  /* 0xfffffffc00f08947 */ /* 0x004fea000383ffff */
[----:B------:R-:W-:Y:S05]  /*8a10*/  BRA `(.L_x_136) ;  /* 0xffffffac00587947 */ /* 0x000fea000383ffff */
.L_x_65:
[----:B------:R-:W-:-:S07]  /*8a20*/  MOV R0, UR7 ;  /* 0x0000000700007c02 */ /* 0x000fce0008000f00 */
.L_x_137:
[----:B-1----:R1:W2:Y:S02]  /*8a30*/  SYNCS.PHASECHK.TRANS64.TRYWAIT P0, [R0+URZ], R3 ;  /* 0x00000003000075a7 */ /* 0x0022a400080011ff */
[----:B--2---:R-:W-:Y:S05]  /*8a40*/  @!P0 NANOSLEEP.SYNCS 0x989680 ;  /* 0x009896800000895d */ /* 0x004fea0003900000 */
[----:B------:R-:W2:Y:S02]  /*8a50*/  @!P0 SYNCS.PHASECHK.TRANS64 P0, [R0+URZ], R3 ;  /* 0x00000003000085a7 */ /* 0x000ea400080010ff */
[----:B--2---:R-:W-:Y:S05]  /*8a60*/  @!P0 BRA `(.L_x_137) ;  /* 0xfffffffc00f08947 */ /* 0x004fea000383ffff */
[----:B------:R-:W-:Y:S05]  /*8a70*/  BRA `(.L_x_138) ;  /* 0xffffffac00647947 */ /* 0x000fea000383ffff */
.L_x_70:
[----:B--2---:R2:W3:Y:S02]  /*8a80*/  SYNCS.PHASECHK.TRANS64.TRYWAIT P0, [R0+URZ+0x90], R3 ;  /* 0x00009003000075a7 */ /* 0x0044e400080011ff */
[----:B---3--:R-:W-:Y:S05]  /*8a90*/  @!P0 NANOSLEEP.SYNCS 0x989680 ;  /* 0x009896800000895d */ /* 0x008fea0003900000 */
[----:B------:R-:W3:Y:S02]  /*8aa0*/  @!P0 SYNCS.PHASECHK.TRANS64 P0, [R0+URZ+0x90], R3 ;  /* 0x00009003000085a7 */ /* 0x000ee400080010ff */
[----:B---3--:R-:W-:Y:S05]  /*8ab0*/  @!P0 BRA `(.L_x_70) ;  /* 0xfffffffc00f08947 */ /* 0x008fea000383ffff */
[----:B------:R-:W-:Y:S05]  /*8ac0*/  BRA `(.L_x_139) ;  /* 0xffffffb000687947 */ /* 0x000fea000383ffff */
.L_x_73:
[----:B------:R-:W-:Y:S07]  /*8ad0*/  MOV R0, UR7 ;  /* 0x0000000700007c02 */ /* 0x000fee0008000f00 */
.L_x_140:
[----:B--2---:R2:W3:Y:S02]  /*8ae0*/  SYNCS.PHASECHK.TRANS64.TRYWAIT P0, [R0+URZ+0x88], R3 ;  /* 0x00008803000075a7 */ /* 0x0044e400080011ff */
[----:B---3--:R-:W-:Y:S05]  /*8af0*/  @!P0 NANOSLEEP.SYNCS 0x989680 ;  /* 0x009896800000895d */ /* 0x008fea0003900000 */
[----:B------:R-:W3:Y:S02]  /*8b00*/  @!P0 SYNCS.PHASECHK.TRANS64 P0, [R0+URZ+0x88], R3 ;  /* 0x00008803000085a7 */ /* 0x000ee400080010ff */
[----:B---3--:R-:W-:Y:S05]  /*8b10*/  @!P0 BRA `(.L_x_140) ;  /* 0xfffffffc00f08947 */ /* 0x008fea000383ffff */
[----:B------:R-:W-:Y:S05]  /*8b20*/  BRA `(.L_x_72) ;  /* 0xffffffb400487947 */ /* 0x000fea000383ffff */
.L_x_76:
[----:B--2---:R-:W-:Y:S07]  /*8b30*/  MOV R3, UR7 ;  /* 0x0000000700037c02 */ /* 0x004fee0008000f00 */
.L_x_141:
[----:B-1----:R1:W2:Y:S02]  /*8b40*/  SYNCS.PHASECHK.TRANS64.TRYWAIT P0, [R3+URZ+0x70], R12 ;  /* 0x0000700c030075a7 */ /* 0x0022a400080011ff */
[----:B--2---:R-:W-:Y:S05]  /*8b50*/  @!P0 NANOSLEEP.SYNCS 0x989680 ;  /* 0x009896800000895d */ /* 0x004fea0003900000 */
[----:B------:R-:W2:Y:S02]  /*8b60*/  @!P0 SYNCS.PHASECHK.TRANS64 P0, [R3+URZ+0x70], R12 ;  /* 0x0000700c030085a7 */ /* 0x000ea400080010ff */
[----:B--2---:R-:W-:Y:S05]  /*8b70*/  @!P0 BRA `(.L_x_141) ;  /* 0xfffffffc00f08947 */ /* 0x004fea000383ffff */
[----:B------:R-:W-:Y:S05]  /*8b80*/  BRA `(.L_x_142) ;  /* 0xffffffb400c07947 */ /* 0x000fea000383ffff */
.L_x_77:
[----:B------:R-:W-:Y:S07]  /*8b90*/  MOV R3, UR7 ;  /* 0x0000000700037c02 */ /* 0x000fee0008000f00 */
.L_x_143:
[----:B-1----:R1:W2:Y:S02]  /*8ba0*/  SYNCS.PHASECHK.TRANS64.TRYWAIT P0, [R3+URZ+0x78], R12 ;  /* 0x0000780c030075a7 */ /* 0x0022a400080011ff */
[----:B--2---:R-:W-:Y:S05]  /*8bb0*/  @!P0 NANOSLEEP.SYNCS 0x989680 ;  /* 0x009896800000895d */ /* 0x004fea0003900000 */
[----:B------:R-:W2:Y:S02]  /*8bc0*/  @!P0 SYNCS.PHASECHK.TRANS64 P0, [R3+URZ+0x78], R12 ;  /* 0x0000780c030085a7 */ /* 0x000ea400080010ff */
[----:B--2---:R-:W-:Y:S05]  /*8bd0*/  @!P0 BRA `(.L_x_143) ;  /* 0xfffffffc00f08947 */ /* 0x004fea000383ffff */
[----:B------:R-:W-:Y:S05]  /*8be0*/  BRA `(.L_x_144) ;  /* 0xffffffb800407947 */ /* 0x000fea000383ffff */
.L_x_79:
[----:B------:R-:W-:-:S07]  /*8bf0*/  MOV R0, UR7 ;  /* 0x0000000700007c02 */ /* 0x000fce0008000f00 */
.L_x_145:
[----:B-1----:R1:W3:Y:S02]  /*8c00*/  SYNCS.PHASECHK.TRANS64.TRYWAIT P0, [R0+URZ+0x70], R3 ;  /* 0x00007003000075a7 */ /* 0x0022e400080011ff */
[----:B---3--:R-:W-:Y:S05]  /*8c10*/  @!P0 NANOSLEEP.SYNCS 0x989680 ;  /* 0x009896800000895d */ /* 0x008fea0003900000 */
[----:B------:R-:W3:Y:S02]  /*8c20*/  @!P0 SYNCS.PHASECHK.TRANS64 P0, [R0+URZ+0x70], R3 ;  /* 0x00007003000085a7 */ /* 0x000ee400080010ff */
[----:B---3--:R-:W-:Y:S05]  /*8c30*/  @!P0 BRA `(.L_x_145) ;  /* 0xfffffffc00f08947 */ /* 0x008fea000383ffff */
[----:B------:R-:W-:Y:S05]  /*8c40*/  BRA `(.L_x_146) ;  /* 0xffffffb800b07947 */ /* 0x000fea000383ffff */
.L_x_81:
[----:B--2---:R2:W4:Y:S02]  /*8c50*/  SYNCS.PHASECHK.TRANS64.TRYWAIT P0, [R0+URZ+0x90], R3 ;  /* 0x00009003000075a7 */ /* 0x00452400080011ff */
[----:B----4-:R-:W-:Y:S05]  /*8c60*/  @!P0 NANOSLEEP.SYNCS 0x989680 ;  /* 0x009896800000895d */ /* 0x010fea0003900000 */
[----:B------:R-:W4:Y:S02]  /*8c70*/  @!P0 SYNCS.PHASECHK.TRANS64 P0, [R0+URZ+0x90], R3 ;  /* 0x00009003000085a7 */ /* 0x000f2400080010ff */
[----:B----4-:R-:W-:Y:S05]  /*8c80*/  @!P0 BRA `(.L_x_81) ;  /* 0xfffffffc00f08947 */ /* 0x010fea000383ffff */
[----:B------:R-:W-:Y:S05]  /*8c90*/  BRA `(.L_x_147) ;  /* 0xffffffbc00787947 */ /* 0x000fea000383ffff */
.L_x_92:
[----:B-1----:R1:W3:Y:S02]  /*8ca0*/  SYNCS.PHASECHK.TRANS64.TRYWAIT P1, [R3+URZ+0x60], R0 ;  /* 0x00006000030075a7 */ /* 0x0022e400080211ff */
[----:B---3--:R-:W-:Y:S05]  /*8cb0*/  @!P1 NANOSLEEP.SYNCS 0x989680 ;  /* 0x009896800000995d */ /* 0x008fea0003900000 */
[----:B------:R-:W3:Y:S02]  /*8cc0*/  @!P1 SYNCS.PHASECHK.TRANS64 P1, [R3+URZ+0x60], R0 ;  /* 0x00006000030095a7 */ /* 0x000ee400080210ff */
[----:B---3--:R-:W-:Y:S05]  /*8cd0*/  @!P1 BRA `(.L_x_92) ;  /* 0xfffffffc00f09947 */ /* 0x008fea000383ffff */
[----:B------:R-:W-:Y:S05]  /*8ce0*/  BRA `(.L_x_91) ;  /* 0xffffffc8009c7947 */ /* 0x000fea000383ffff */
.L_x_94:
[----:B-1----:R1:W4:Y:S02]  /*8cf0*/  SYNCS.PHASECHK.TRANS64.TRYWAIT P0, [R207+URZ+0xb0], R2 ;  /* 0x0000b002cf0075a7 */ /* 0x00232400080011ff */
[----:B----4-:R-:W-:Y:S05]  /*8d00*/  @!P0 NANOSLEEP.SYNCS 0x989680 ;  /* 0x009896800000895d */ /* 0x010fea0003900000 */
[----:B------:R-:W4:Y:S02]  /*8d10*/  @!P0 SYNCS.PHASECHK.TRANS64 P0, [R207+URZ+0xb0], R2 ;  /* 0x0000b002cf0085a7 */ /* 0x000f2400080010ff */
[----:B----4-:R-:W-:Y:S05]  /*8d20*/  @!P0 BRA `(.L_x_94) ;  /* 0xfffffffc00f08947 */ /* 0x010fea000383ffff */
[----:B------:R-:W-:Y:S05]  /*8d30*/  BRA `(.L_x_93) ;  /* 0xffffffc800f87947 */ /* 0x000fea000383ffff */
.L_x_103:
[----:B--2---:R2:W3:Y:S02]  /*8d40*/  SYNCS.PHASECHK.TRANS64.TRYWAIT P0, [R210+URZ+0x60], R3 ;  /* 0x00006003d20075a7 */ /* 0x0044e400080011ff */
[----:B---3--:R-:W-:Y:S05]  /*8d50*/  @!P0 NANOSLEEP.SYNCS 0x989680 ;  /* 0x009896800000895d */ /* 0x008fea0003900000 */
[----:B------:R-:W3:Y:S02]  /*8d60*/  @!P0 SYNCS.PHASECHK.TRANS64 P0, [R210+URZ+0x60], R3 ;  /* 0x00006003d20085a7 */ /* 0x000ee400080010ff */
[----:B---3--:R-:W-:Y:S05]  /*8d70*/  @!P0 BRA `(.L_x_103) ;  /* 0xfffffffc00f08947 */ /* 0x008fea000383ffff */
[----:B------:R-:W-:Y:S05]  /*8d80*/  BRA `(.L_x_102) ;  /* 0xffffffe000047947 */ /* 0x000fea000383ffff */
        .weak           $__internal_0_$__cuda_sm10x_tcgen05_guardrail_trap_col_being_dealloced_not_returned_by_alloc
        .type           $__internal_0_$__cuda_sm10x_tcgen05_guardrail_trap_col_being_dealloced_not_returned_by_alloc,@function
        .size           $__internal_0_$__cuda_sm10x_tcgen05_guardrail_trap_col_being_dealloced_not_returned_by_alloc,($__internal_1_$__cuda_sm10x_tcgen05_guardrail_trap_phase_invalid_during_alloc - $__internal_0_$__cuda_sm10x_tcgen05_guardrail_trap_col_being_dealloced_not_returned_by_alloc)
$__internal_0_$__cuda_sm10x_tcgen05_guardrail_trap_col_being_dealloced_not_returned_by_alloc:
[----:B------:R-:W-:Y:S05]  /*8d90*/  BPT.TRAP 0x1 ;  /* 0x000000040000795c */ /* 0x000fea0000300000 */
[----:B------:R-:W-:-:S04]  /*8da0*/  HFMA2 R3, -RZ, RZ, 0, 0 ;  /* 0x00000000ff037431 */ /* 0x000fc800000001ff */
[----:B------:R-:W-:Y:S05]  /*8db0*/  RET.REL.NODEC R2 `(_ZN7cutlass13device_kernelINS_4gemm6kernel13GemmUniversalIN4cute5tupleIJiiiiEEENS1_10collective13CollectiveMmaINS1_35MainloopSm100TmaUmmaWarpSpecializedILi6ELi2ELi4ENS5_IJNS4_1CILi1EEESB_SB_EEEEENS5_IJNSA_ILi128EEESE_SE_EEENS_12float_e5m2_tENS5_IJlSB_lEEESG_SH_NS4_8TiledMMAINS4_8MMA_AtomIJNS4_10MMA_TraitsINS4_19SM100_MMA_F8F6F4_SSEJSG_SG_fSE_SE_NS4_17integral_constantINS4_4UMMA5MajorELSO_0EEESP_NSM_INSN_7ScaleInELSQ_0EEESR_EEEEEENS4_6LayoutISC_NS5_IJNSA_ILi0EEESV_SV_EEEEENS5_IJNS4_10UnderscoreESY_SY_EEEEENS4_13SM90_TMA_LOADENS4_14ComposedLayoutINS4_7SwizzleILi3ELi4ELi3EEENS4_18smem_ptr_flag_bitsILi8EEENSU_INS5_IJNSA_ILi8EEESE_EEENS5_IJSE_SB_EEEEEEEvNS4_8identityES11_S1B_vS1C_EENS_8epilogue10collective18CollectiveEpilogueINS1E_23Sm100TmaWarpSpecializedILi2ELi2ELi64ELb0ELb0EEEJSF_NS5_IJNSU_ISE_SB_EENSU_INSA_ILi64EEESB_EEEEESG_SH_SG_SH_NS1E_6fusion15FusionCallbacksIS1I_NS1N_17LinearCombinationISG_fSG_fLNS_15FloatRoundStyleE2EEESF_S1M_JEEENS4_5SM1004TMEM4LOAD26SM100_TMEM_LOAD_32dp32b64xES11_NS12_INS13_ILi2ELi4ELi3EEES16_NSU_INS5_IJS17_S1K_EEENS5_IJS1K_SB_EEEEEEENS4_39AutoVectorizingCopyWithAssumedAlignmentILi128EEENS4_14SM90_TMA_STOREES21_S23_S23_EEEvvEEEEvNT_6ParamsE) ;  /* 0xffffff7002907950 */ /* 0x000fea0003c3ffff */
        .weak           $__internal_1_$__cuda_sm10x_tcgen05_guardrail_trap_phase_invalid_during_alloc
        .type           $__internal_1_$__cuda_sm10x_tcgen05_guardrail_trap_phase_invalid_during_alloc,@function
        .size           $__internal_1_$__cuda_sm10x_tcgen05_guardrail_trap_phase_invalid_during_alloc,($__internal_2_$__cuda_sm10x_tcgen05_guardrail_trap_unallocated_columns_being_dealloced - $__internal_1_$__cuda_sm10x_tcgen05_guardrail_trap_phase_invalid_during_alloc)
$__internal_1_$__cuda_sm10x_tcgen05_guardrail_trap_phase_invalid_during_alloc:
[----:B------:R-:W-:Y:S05]  /*8dc0*/  BPT.TRAP 0x1 ;  /* 0x000000040000795c */ /* 0x000fea0000300000 */
[----:B------:R-:W-:-:S04]  /*8dd0*/  MOV R3, 0x0 ;  /* 0x0000000000037802 */ /* 0x000fc80000000f00 */
[----:B------:R-:W-:Y:S05]  /*8de0*/  RET.REL.NODEC R2 `(_ZN7cutlass13device_kernelINS_4gemm6kernel13GemmUniversalIN4cute5tupleIJiiiiEEENS1_10collective13CollectiveMmaINS1_35MainloopSm100TmaUmmaWarpSpecializedILi6ELi2ELi4ENS5_IJNS4_1CILi1EEESB_SB_EEEEENS5_IJNSA_ILi128EEESE_SE_EEENS_12float_e5m2_tENS5_IJlSB_lEEESG_SH_NS4_8TiledMMAINS4_8MMA_AtomIJNS4_10MMA_TraitsINS4_19SM100_MMA_F8F6F4_SSEJSG_SG_fSE_SE_NS4_17integral_constantINS4_4UMMA5MajorELSO_0EEESP_NSM_INSN_7ScaleInELSQ_0EEESR_EEEEEENS4_6LayoutISC_NS5_IJNSA_ILi0EEESV_SV_EEEEENS5_IJNS4_10UnderscoreESY_SY_EEEEENS4_13SM90_TMA_LOADENS4_14ComposedLayoutINS4_7SwizzleILi3ELi4ELi3EEENS4_18smem_ptr_flag_bitsILi8EEENSU_INS5_IJNSA_ILi8EEESE_EEENS5_IJSE_SB_EEEEEEEvNS4_8identityES11_S1B_vS1C_EENS_8epilogue10collective18CollectiveEpilogueINS1E_23Sm100TmaWarpSpecializedILi2ELi2ELi64ELb0ELb0EEEJSF_NS5_IJNSU_ISE_SB_EENSU_INSA_ILi64EEESB_EEEEESG_SH_SG_SH_NS1E_6fusion15FusionCallbacksIS1I_NS1N_17LinearCombinationISG_fSG_fLNS_15FloatRoundStyleE2EEESF_S1M_JEEENS4_5SM1004TMEM4LOAD26SM100_TMEM_LOAD_32dp32b64xES11_NS12_INS13_ILi2ELi4ELi3EEES16_NSU_INS5_IJS17_S1K_EEENS5_IJS1K_SB_EEEEEEENS4_39AutoVectorizingCopyWithAssumedAlignmentILi128EEENS4_14SM90_TMA_STOREES21_S23_S23_EEEvvEEEEvNT_6ParamsE) ;  /* 0xffffff7002847950 */ /* 0x000fea0003c3ffff */
        .weak           $__internal_2_$__cuda_sm10x_tcgen05_guardrail_trap_unallocated_columns_being_dealloced
        .type           $__internal_2_$__cuda_sm10x_tcgen05_guardrail_trap_unallocated_columns_being_dealloced,@function
        .size           $__internal_2_$__cuda_sm10x_tcgen05_guardrail_trap_unallocated_columns_being_dealloced,(.L_x_149 - $__internal_2_$__cuda_sm10x_tcgen05_guardrail_trap_unallocated_columns_being_dealloced)
$__internal_2_$__cuda_sm10x_tcgen05_guardrail_trap_unallocated_columns_being_dealloced:
[----:B------:R-:W-:Y:S05]  /*8df0*/  BPT.TRAP 0x1 ;  /* 0x000000040000795c */ /* 0x000fea0000300000 */
[----:B------:R-:W-:-:S04]  /*8e00*/  HFMA2 R3, -RZ, RZ, 0, 0 ;  /* 0x00000000ff037431 */ /* 0x000fc800000001ff */
[----:B------:R-:W-:Y:S05]  /*8e10*/  RET.REL.NODEC R2 `(_ZN7cutlass13device_kernelINS_4gemm6kernel13GemmUniversalIN4cute5tupleIJiiiiEEENS1_10collective13CollectiveMmaINS1_35MainloopSm100TmaUmmaWarpSpecializedILi6ELi2ELi4ENS5_IJNS4_1CILi1EEESB_SB_EEEEENS5_IJNSA_ILi128EEESE_SE_EEENS_12float_e5m2_tENS5_IJlSB_lEEESG_SH_NS4_8TiledMMAINS4_8MMA_AtomIJNS4_10MMA_TraitsINS4_19SM100_MMA_F8F6F4_SSEJSG_SG_fSE_SE_NS4_17integral_constantINS4_4UMMA5MajorELSO_0EEESP_NSM_INSN_7ScaleInELSQ_0EEESR_EEEEEENS4_6LayoutISC_NS5_IJNSA_ILi0EEESV_SV_EEEEENS5_IJNS4_10UnderscoreESY_SY_EEEEENS4_13SM90_TMA_LOADENS4_14ComposedLayoutINS4_7SwizzleILi3ELi4ELi3EEENS4_18smem_ptr_flag_bitsILi8EEENSU_INS5_IJNSA_ILi8EEESE_EEENS5_IJSE_SB_EEEEEEEvNS4_8identityES11_S1B_vS1C_EENS_8epilogue10collective18CollectiveEpilogueINS1E_23Sm100TmaWarpSpecializedILi2ELi2ELi64ELb0ELb0EEEJSF_NS5_IJNSU_ISE_SB_EENSU_INSA_ILi64EEESB_EEEEESG_SH_SG_SH_NS1E_6fusion15FusionCallbacksIS1I_NS1N_17LinearCombinationISG_fSG_fLNS_15FloatRoundStyleE2EEESF_S1M_JEEENS4_5SM1004TMEM4LOAD26SM100_TMEM_LOAD_32dp32b64xES11_NS12_INS13_ILi2ELi4ELi3EEES16_NSU_INS5_IJS17_S1K_EEENS5_IJS1K_SB_EEEEEEENS4_39AutoVectorizingCopyWithAssumedAlignmentILi128EEENS4_14SM90_TMA_STOREES21_S23_S23_EEEvvEEEEvNT_6ParamsE) ;  /* 0xffffff7002787950 */ /* 0x000fea0003c3ffff */
.L_x_148:
[----:B------:R-:W-:-:S00]  /*8e20*/  BRA `(.L_x_148) ;  /* 0xfffffffc00fc7947 */ /* 0x000fc0000383ffff */
[----:B------:R-:W-:-:S00]  /*8e30*/  NOP ;  /* 0x0000000000007918 */ /* 0x000fc00000000000 */
        /* <DEDUP_REMOVED lines=12> */
.L_x_149:


//--------------------- .nv.global.init           --------------------------
	.section	.nv.global.init,"aw",@progbits
.nv.global.init:
	.type		$str$27,@object
	.size		$str$27,($str$28 - $str$27)
$str$27:
        /*0000*/ 	.byte	0x28, 0x61, 0x64, 0x64, 0x72, 0x65, 0x73, 0x73, 0x20, 0x26, 0x20, 0x6d, 0x61, 0x73, 0x6b, 0x29
        /*0010*/ 	.byte	0x20, 0x3d, 0x3d, 0x20, 0x30, 0x00
	.type		$str$28,@object
	.size		$str$28,($str$26 - $str$28)
$str$28:
        /*0016*/ 	.byte	0x2f, 0x74, 0x6d, 0x70, 0x2f, 0x63, 0x75, 0x74, 0x6c, 0x61, 0x73, 0x73, 0x5f, 0x73, 0x77, 0x65
        /*0026*/ 	.byte	0x65, 0x70, 0x5f, 0x73, 0x72, 0x63, 0x2f, 0x69, 0x6e, 0x63, 0x6c, 0x75, 0x64, 0x65, 0x2f, 0x63
        /*0036*/ 	.byte	0x75, 0x74, 0x65, 0x2f, 0x70, 0x6f, 0x69, 0x6e, 0x74, 0x65, 0x72, 0x5f, 0x66, 0x6c, 0x61, 0x67
        /*0046*/ 	.byte	0x67, 0x65, 0x64, 0x2e, 0x68, 0x70, 0x70, 0x00
	.type		$str$26,@object
	.size		$str$26,($str$25 - $str$26)
$str$26:
        /*004e*/ 	.byte	0x2f, 0x74, 0x6d, 0x70, 0x2f, 0x63, 0x75, 0x74, 0x6c, 0x61, 0x73, 0x73, 0x5f, 0x73, 0x77, 0x65
        /*005e*/ 	.byte	0x65, 0x70, 0x5f, 0x73, 0x72, 0x63, 0x2f, 0x69, 0x6e, 0x63, 0x6c, 0x75, 0x64, 0x65, 0x2f, 0x63
        /*006e*/ 	.byte	0x75, 0x74, 0x65, 0x2f, 0x61, 0x74, 0x6f, 0x6d, 0x2f, 0x63, 0x6f, 0x70, 0x79, 0x5f, 0x74, 0x72
        /*007e*/ 	.byte	0x61, 0x69, 0x74, 0x73, 0x5f, 0x73, 0x6d, 0x31, 0x30, 0x30, 0x2e, 0x68, 0x70, 0x70, 0x00
	.type		$str$25,@object
	.size		$str$25,(__unnamed_1 - $str$25)
$str$25:
        /*008d*/ 	.byte	0x28, 0x28, 0x75, 0x69, 0x6e, 0x74, 0x33, 0x32, 0x5f, 0x74, 0x28, 0x74, 0x68, 0x72, 0x65, 0x61
        /*009d*/ 	.byte	0x64, 0x49, 0x64, 0x78, 0x2e, 0x78, 0x29, 0x20, 0x2f, 0x20, 0x33, 0x32, 0x29, 0x20, 0x25, 0x20
        /*00ad*/ 	.byte	0x34, 0x29, 0x20, 0x3d, 0x3d, 0x20, 0x28, 0x28, 0x28, 0x74, 0x6d, 0x65, 0x6d, 0x5f, 0x61, 0x64
        /*00bd*/ 	.byte	0x64, 0x72, 0x20, 0x3e, 0x3e, 0x20, 0x31, 0x36, 0x29, 0x20, 0x2f, 0x20, 0x33, 0x32, 0x29, 0x20
        /*00cd*/ 	.byte	0x25, 0x20, 0x34, 0x29, 0x00
	.type		__unnamed_1,@object
	.size		__unnamed_1,(__unnamed_2 - __unnamed_1)
__unnamed_1:
        /*00d2*/ 	.byte	0x61, 0x75, 0x74, 0x6f, 0x20, 0x63, 0x75, 0x74, 0x65, 0x3a, 0x3a, 0x61, 0x73, 0x5f, 0x70, 0x6f
        /* <DEDUP_REMOVED lines=24> */
        /*0262*/ 	.byte	0x43, 0x3c, 0x38, 0x31, 0x39, 0x32, 0x3e, 0x3e, 0x3e, 0x3e, 0x5d, 0x00
	.type		__unnamed_2,@object
	.size		__unnamed_2,(.L_2 - __unnamed_2)
__unnamed_2:
        /* <DEDUP_REMOVED lines=42> */
        /*050e*/ 	.byte	0x3e, 0x3e, 0x3e, 0x3e, 0x5d, 0x00
.L_2:


//--------------------- .nv.shared._ZN7cutlass13device_kernelINS_4gemm6kernel13GemmUniversalIN4cute5tupleIJiiiiEEENS1_10collective13CollectiveMmaINS1_35MainloopSm100TmaUmmaWarpSpecializedILi6ELi2ELi4ENS5_IJNS4_1CILi1EEESB_SB_EEEEENS5_IJNSA_ILi128EEESE_SE_EEENS_12float_e5m2_tENS5_IJlSB_lEEESG_SH_NS4_8TiledMMAINS4_8MMA_AtomIJNS4_10MMA_TraitsINS4_19SM100_MMA_F8F6F4_SSEJSG_SG_fSE_SE_NS4_17integral_constantINS4_4UMMA5MajorELSO_0EEESP_NSM_INSN_7ScaleInELSQ_0EEESR_EEEEEENS4_6LayoutISC_NS5_IJNSA_ILi0EEESV_SV_EEEEENS5_IJNS4_10UnderscoreESY_SY_EEEEENS4_13SM90_TMA_LOADENS4_14ComposedLayoutINS4_7SwizzleILi3ELi4ELi3EEENS4_18smem_ptr_flag_bitsILi8EEENSU_INS5_IJNSA_ILi8EEESE_EEENS5_IJSE_SB_EEEEEEEvNS4_8identityES11_S1B_vS1C_EENS_8epilogue10collective18CollectiveEpilogueINS1E_23Sm100TmaWarpSpecializedILi2ELi2ELi64ELb0ELb0EEEJSF_NS5_IJNSU_ISE_SB_EENSU_INSA_ILi64EEESB_EEEEESG_SH_SG_SH_NS1E_6fusion15FusionCallbacksIS1I_NS1N_17LinearCombinationISG_fSG_fLNS_15FloatRoundStyleE2EEESF_S1M_JEEENS4_5SM1004TMEM4LOAD26SM100_TMEM_LOAD_32dp32b64xES11_NS12_INS13_ILi2ELi4ELi3EEES16_NSU_INS5_IJS17_S1K_EEENS5_IJS1K_SB_EEEEEEENS4_39AutoVectorizingCopyWithAssumedAlignmentILi128EEENS4_14SM90_TMA_STOREES21_S23_S23_EEEvvEEEEvNT_6ParamsE --------------------------
	.section	.nv.shared._ZN7cutlass13device_kernelINS_4gemm6kernel13GemmUniversalIN4cute5tupleIJiiiiEEENS1_10collective13CollectiveMmaINS1_35MainloopSm100TmaUmmaWarpSpecializedILi6ELi2ELi4ENS5_IJNS4_1CILi1EEESB_SB_EEEEENS5_IJNSA_ILi128EEESE_SE_EEENS_12float_e5m2_tENS5_IJlSB_lEEESG_SH_NS4_8TiledMMAINS4_8MMA_AtomIJNS4_10MMA_TraitsINS4_19SM100_MMA_F8F6F4_SSEJSG_SG_fSE_SE_NS4_17integral_constantINS4_4UMMA5MajorELSO_0EEESP_NSM_INSN_7ScaleInELSQ_0EEESR_EEEEEENS4_6LayoutISC_NS5_IJNSA_ILi0EEESV_SV_EEEEENS5_IJNS4_10UnderscoreESY_SY_EEEEENS4_13SM90_TMA_LOADENS4_14ComposedLayoutINS4_7SwizzleILi3ELi4ELi3EEENS4_18smem_ptr_flag_bitsILi8EEENSU_INS5_IJNSA_ILi8EEESE_EEENS5_IJSE_SB_EEEEEEEvNS4_8identityES11_S1B_vS1C_EENS_8epilogue10collective18CollectiveEpilogueINS1E_23Sm100TmaWarpSpecializedILi2ELi2ELi64ELb0ELb0EEEJSF_NS5_IJNSU_ISE_SB_EENSU_INSA_ILi64EEESB_EEEEESG_SH_SG_SH_NS1E_6fusion15FusionCallbacksIS1I_NS1N_17LinearCombinationISG_fSG_fLNS_15FloatRoundStyleE2EEESF_S1M_JEEENS4_5SM1004TMEM4LOAD26SM100_TMEM_LOAD_32dp32b64xES11_NS12_INS13_ILi2ELi4ELi3EEES16_NSU_INS5_IJS17_S1K_EEENS5_IJS1K_SB_EEEEEEENS4_39AutoVectorizingCopyWithAssumedAlignmentILi128EEENS4_14SM90_TMA_STOREES21_S23_S23_EEEvvEEEEvNT_6ParamsE,"aw",@nobits
	.sectionflags	@""
	.align	16
	.zero		1024


//--------------------- .nv.shared.reserved.0     --------------------------
	.section	.nv.shared.reserved.0,"aw",@nobits
	.weak		__nv_reservedSMEM_offset_0_alias
	.size		__nv_reservedSMEM_offset_0_alias, 0, 64
	.other		__nv_reservedSMEM_offset_0_alias,@"STO_CUDA_RESERVED_SHARED STV_DEFAULT"
__nv_reservedSMEM_offset_0_alias:
	.zero		0
.nv.shared.reserved.0:
	.zero		64
	.weak		__nv_reservedSMEM_tcgen05_partition
	.type		__nv_reservedSMEM_tcgen05_partition,@object
	.size		__nv_reservedSMEM_tcgen05_partition,(.L_0 - __nv_reservedSMEM_tcgen05_partition)
__nv_reservedSMEM_tcgen05_partition:
	.zero		32
.L_0:


//--------------------- .nv.global                --------------------------
	.section	.nv.global,"aw",@nobits
.nv.global:
	.type		_ZN40_INTERNAL_e5973b93_4_k_cu_f469e109_370784cute1_E,@object
	.size		_ZN40_INTERNAL_e5973b93_4_k_cu_f469e109_370784cute1_E,(_ZN40_INTERNAL_e5973b93_4_k_cu_f469e109_370784cuda3std3__45__cpo6cbeginE - _ZN40_INTERNAL_e5973b93_4_k_cu_f469e109_370784cute1_E)
_ZN40_INTERNAL_e5973b93_4_k_cu_f469e109_370784cute1_E:
	.zero		1
	.type		_ZN40_INTERNAL_e5973b93_4_k_cu_f469e109_370784cuda3std3__45__cpo6cbeginE,@object
	.size		_ZN40_INTERNAL_e5973b93_4_k_cu_f469e109_370784cuda3std3__45__cpo6cbeginE,(_ZN40_INTERNAL_e5973b93_4_k_cu_f469e109_370784cuda3std3__48in_placeE - _ZN40_INTERNAL_e5973b93_4_k_cu_f469e109_370784cuda3std3__45__cpo6cbeginE)
_ZN40_INTERNAL_e5973b93_4_k_cu_f469e109_370784cuda3std3__45__cpo6cbeginE:
	.zero		1
	.type		_ZN40_INTERNAL_e5973b93_4_k_cu_f469e109_370784cuda3std3__48in_placeE,@object
	.size		_ZN40_INTERNAL_e5973b93_4_k_cu_f469e109_370784cuda3std3__48in_placeE,(_ZN40_INTERNAL_e5973b93_4_k_cu_f469e109_370784cuda3std6ranges3__45__cpo9iter_moveE - _ZN40_INTERNAL_e5973b93_4_k_cu_f469e109_370784cuda3std3__48in_placeE)
_ZN40_INTERNAL_e5973b93_4_k_cu_f469e109_370784cuda3std3__48in_placeE:
	.zero		1
	.type		_ZN40_INTERNAL_e5973b93_4_k_cu_f469e109_370784cuda3std6ranges3__45__cpo9iter_moveE,@object
	.size		_ZN40_INTERNAL_e5973b93_4_k_cu_f469e109_370784cuda3std6ranges3__45__cpo9iter_moveE,(_ZN40_INTERNAL_e5973b93_4_k_cu_f469e109_370784cuda3std3__45__cpo5beginE - _ZN40_INTERNAL_e5973b93_4_k_cu_f469e109_370784cuda3std6ranges3__45__cpo9iter_moveE)
_ZN40_INTERNAL_e5973b93_4_k_cu_f469e109_370784cuda3std6ranges3__45__cpo9iter_moveE:
	.zero		1
	.type		_ZN40_INTERNAL_e5973b93_4_k_cu_f469e109_370784cuda3std3__45__cpo5beginE,@object
	.size		_ZN40_INTERNAL_e5973b93_4_k_cu_f469e109_370784cuda3std3__45__cpo5beginE,(_ZN40_INTERNAL_e5973b93_4_k_cu_f469e109_370784cuda3std3__442_GLOBAL__N__e5973b93_4_k_cu_f469e109_370786ignoreE - _ZN40_INTERNAL_e5973b93_4_k_cu_f469e109_370784cuda3std3__45__cpo5beginE)
_ZN40_INTERNAL_e5973b93_4_k_cu_f469e109_370784cuda3std3__45__cpo5beginE:
	.zero		1
	.type		_ZN40_INTERNAL_e5973b93_4_k_cu_f469e109_370784cuda3std3__442_GLOBAL__N__e5973b93_4_k_cu_f469e109_370786ignoreE,@object
	.size		_ZN40_INTERNAL_e5973b93_4_k_cu_f469e109_370784cuda3std3__442_GLOBAL__N__e5973b93_4_k_cu_f469e109_370786ignoreE,(_ZN40_INTERNAL_e5973b93_4_k_cu_f469e109_370784cute7productE - _ZN40_INTERNAL_e5973b93_4_k_cu_f469e109_370784cuda3std3__442_GLOBAL__N__e5973b93_4_k_cu_f469e109_370786ignoreE)
_ZN40_INTERNAL_e5973b93_4_k_cu_f469e109_370784cuda3std3__442_GLOBAL__N__e5973b93_4_k_cu_f469e109_370786ignoreE:
	.zero		1
	.type		_ZN40_INTERNAL_e5973b93_4_k_cu_f469e109_370784cute7productE,@object
	.size		_ZN40_INTERNAL_e5973b93_4_k_cu_f469e109_370784cute7productE,(_ZN40_INTERNAL_e5973b93_4_k_cu_f469e109_370784cuda3std3__45__cpo3endE - _ZN40_INTERNAL_e5973b93_4_k_cu_f469e109_370784cute7productE)
_ZN40_INTERNAL_e5973b93_4_k_cu_f469e109_370784cute7productE:
	.zero		1
	.type		_ZN40_INTERNAL_e5973b93_4_k_cu_f469e109_370784cuda3std3__45__cpo3endE,@object
	.size		_ZN40_INTERNAL_e5973b93_4_k_cu_f469e109_370784cuda3std3__45__cpo3endE,(_ZN40_INTERNAL_e5973b93_4_k_cu_f469e109_370784cuda3std3__419piecewise_constructE - _ZN40_INTERNAL_e5973b93_4_k_cu_f469e109_370784cuda3std3__45__cpo3endE)
_ZN40_INTERNAL_e5973b93_4_k_cu_f469e109_370784cuda3std3__45__cpo3endE:
	.zero		1
	.type		_ZN40_INTERNAL_e5973b93_4_k_cu_f469e109_370784cuda3std3__419piecewise_constructE,@object
	.size		_ZN40_INTERNAL_e5973b93_4_k_cu_f469e109_370784cuda3std3__419piecewise_constructE,(_ZN40_INTERNAL_e5973b93_4_k_cu_f469e109_370784cuda3std3__45__cpo4cendE - _ZN40_INTERNAL_e5973b93_4_k_cu_f469e109_370784cuda3std3__419piecewise_constructE)
_ZN40_INTERNAL_e5973b93_4_k_cu_f469e109_370784cuda3std3__419piecewise_constructE:
	.zero		1
	.type		_ZN40_INTERNAL_e5973b93_4_k_cu_f469e109_370784cuda3std3__45__cpo4cendE,@object
	.size		_ZN40_INTERNAL_e5973b93_4_k_cu_f469e109_370784cuda3std3__45__cpo4cendE,(_ZN40_INTERNAL_e5973b93_4_k_cu_f469e109_370784cuda3std6ranges3__45__cpo4swapE - _ZN40_INTERNAL_e5973b93_4_k_cu_f469e109_370784cuda3std3__45__cpo4cendE)
_ZN40_INTERNAL_e5973b93_4_k_cu_f469e109_370784cuda3std3__45__cpo4cendE:
	.zero		1
	.type		_ZN40_INTERNAL_e5973b93_4_k_cu_f469e109_370784cuda3std6ranges3__45__cpo4swapE,@object
	.size		_ZN40_INTERNAL_e5973b93_4_k_cu_f469e109_370784cuda3std6ranges3__45__cpo4swapE,(.L_10 - _ZN40_INTERNAL_e5973b93_4_k_cu_f469e109_370784cuda3std6ranges3__45__cpo4swapE)
_ZN40_INTERNAL_e5973b93_4_k_cu_f469e109_370784cuda3std6ranges3__45__cpo4swapE:
	.zero		1
.L_10:


//--------------------- .nv.constant0._ZN7cutlass13device_kernelINS_4gemm6kernel13GemmUniversalIN4cute5tupleIJiiiiEEENS1_10collective13CollectiveMmaINS1_35MainloopSm100TmaUmmaWarpSpecializedILi6ELi2ELi4ENS5_IJNS4_1CILi1EEESB_SB_EEEEENS5_IJNSA_ILi128EEESE_SE_EEENS_12float_e5m2_tENS5_IJlSB_lEEESG_SH_NS4_8TiledMMAINS4_8MMA_AtomIJNS4_10MMA_TraitsINS4_19SM100_MMA_F8F6F4_SSEJSG_SG_fSE_SE_NS4_17integral_constantINS4_4UMMA5MajorELSO_0EEESP_NSM_INSN_7ScaleInELSQ_0EEESR_EEEEEENS4_6LayoutISC_NS5_IJNSA_ILi0EEESV_SV_EEEEENS5_IJNS4_10UnderscoreESY_SY_EEEEENS4_13SM90_TMA_LOADENS4_14ComposedLayoutINS4_7SwizzleILi3ELi4ELi3EEENS4_18smem_ptr_flag_bitsILi8EEENSU_INS5_IJNSA_ILi8EEESE_EEENS5_IJSE_SB_EEEEEEEvNS4_8identityES11_S1B_vS1C_EENS_8epilogue10collective18CollectiveEpilogueINS1E_23Sm100TmaWarpSpecializedILi2ELi2ELi64ELb0ELb0EEEJSF_NS5_IJNSU_ISE_SB_EENSU_INSA_ILi64EEESB_EEEEESG_SH_SG_SH_NS1E_6fusion15FusionCallbacksIS1I_NS1N_17LinearCombinationISG_fSG_fLNS_15FloatRoundStyleE2EEESF_S1M_JEEENS4_5SM1004TMEM4LOAD26SM100_TMEM_LOAD_32dp32b64xES11_NS12_INS13_ILi2ELi4ELi3EEES16_NSU_INS5_IJS17_S1K_EEENS5_IJS1K_SB_EEEEEEENS4_39AutoVectorizingCopyWithAssumedAlignmentILi128EEENS4_14SM90_TMA_STOREES21_S23_S23_EEEvvEEEEvNT_6ParamsE --------------------------
	.section	.nv.constant0._ZN7cutlass13device_kernelINS_4gemm6kernel13GemmUniversalIN4cute5tupleIJiiiiEEENS1_10collective13CollectiveMmaINS1_35MainloopSm100TmaUmmaWarpSpecializedILi6ELi2ELi4ENS5_IJNS4_1CILi1EEESB_SB_EEEEENS5_IJNSA_ILi128EEESE_SE_EEENS_12float_e5m2_tENS5_IJlSB_lEEESG_SH_NS4_8TiledMMAINS4_8MMA_AtomIJNS4_10MMA_TraitsINS4_19SM100_MMA_F8F6F4_SSEJSG_SG_fSE_SE_NS4_17integral_constantINS4_4UMMA5MajorELSO_0EEESP_NSM_INSN_7ScaleInELSQ_0EEESR_EEEEEENS4_6LayoutISC_NS5_IJNSA_ILi0EEESV_SV_EEEEENS5_IJNS4_10UnderscoreESY_SY_EEEEENS4_13SM90_TMA_LOADENS4_14ComposedLayoutINS4_7SwizzleILi3ELi4ELi3EEENS4_18smem_ptr_flag_bitsILi8EEENSU_INS5_IJNSA_ILi8EEESE_EEENS5_IJSE_SB_EEEEEEEvNS4_8identityES11_S1B_vS1C_EENS_8epilogue10collective18CollectiveEpilogueINS1E_23Sm100TmaWarpSpecializedILi2ELi2ELi64ELb0ELb0EEEJSF_NS5_IJNSU_ISE_SB_EENSU_INSA_ILi64EEESB_EEEEESG_SH_SG_SH_NS1E_6fusion15FusionCallbacksIS1I_NS1N_17LinearCombinationISG_fSG_fLNS_15FloatRoundStyleE2EEESF_S1M_JEEENS4_5SM1004TMEM4LOAD26SM100_TMEM_LOAD_32dp32b64xES11_NS12_INS13_ILi2ELi4ELi3EEES16_NSU_INS5_IJS17_S1K_EEENS5_IJS1K_SB_EEEEEEENS4_39AutoVectorizingCopyWithAssumedAlignmentILi128EEENS4_14SM90_TMA_STOREES21_S23_S23_EEEvvEEEEvNT_6ParamsE,"a",@progbits
	.sectionflags	@""
	.align	4
.nv.constant0._ZN7cutlass13device_kernelINS_4gemm6kernel13GemmUniversalIN4cute5tupleIJiiiiEEENS1_10collective13CollectiveMmaINS1_35MainloopSm100TmaUmmaWarpSpecializedILi6ELi2ELi4ENS5_IJNS4_1CILi1EEESB_SB_EEEEENS5_IJNSA_ILi128EEESE_SE_EEENS_12float_e5m2_tENS5_IJlSB_lEEESG_SH_NS4_8TiledMMAINS4_8MMA_AtomIJNS4_10MMA_TraitsINS4_19SM100_MMA_F8F6F4_SSEJSG_SG_fSE_SE_NS4_17integral_constantINS4_4UMMA5MajorELSO_0EEESP_NSM_INSN_7ScaleInELSQ_0EEESR_EEEEEENS4_6LayoutISC_NS5_IJNSA_ILi0EEESV_SV_EEEEENS5_IJNS4_10UnderscoreESY_SY_EEEEENS4_13SM90_TMA_LOADENS4_14ComposedLayoutINS4_7SwizzleILi3ELi4ELi3EEENS4_18smem_ptr_flag_bitsILi8EEENSU_INS5_IJNSA_ILi8EEESE_EEENS5_IJSE_SB_EEEEEEEvNS4_8identityES11_S1B_vS1C_EENS_8epilogue10collective18CollectiveEpilogueINS1E_23Sm100TmaWarpSpecializedILi2ELi2ELi64ELb0ELb0EEEJSF_NS5_IJNSU_ISE_SB_EENSU_INSA_ILi64EEESB_EEEEESG_SH_SG_SH_NS1E_6fusion15FusionCallbacksIS1I_NS1N_17LinearCombinationISG_fSG_fLNS_15FloatRoundStyleE2EEESF_S1M_JEEENS4_5SM1004TMEM4LOAD26SM100_TMEM_LOAD_32dp32b64xES11_NS12_INS13_ILi2ELi4ELi3EEES16_NSU_INS5_IJS17_S1K_EEENS5_IJS1K_SB_EEEEEEENS4_39AutoVectorizingCopyWithAssumedAlignmentILi128EEENS4_14SM90_TMA_STOREES21_S23_S23_EEEvvEEEEvNT_6ParamsE:
	.zero		2944


//--------------------- SYMBOLS --------------------------

	.type		.nv.reservedSmem.offset0,@object
	.size		.nv.reservedSmem.offset0,0x4
	.type		.nv.reservedSmem.cap,@object
	.size		.nv.reservedSmem.cap,0x4
	.type		__assertfail,@function
